	.target	sm_90a

	.elftype	@"ET_EXEC"


//--------------------- .note.nv.tkinfo           --------------------------
	.section	.note.nv.tkinfo,"",@"SHT_NOTE"
	.sectionflags	@"SHF_NOTE_NV_TKINFO"
	.tkinfo
        /*0018*/ 	.word	0x00000002
        /*0030*/ 	.string	""
        /*0030*/ 	.string	"ptxas"
        /*0030*/ 	.string	"Cuda compilation tools, release 13.0, V13.0.88"
        /*0030*/ 	.string	"Build cuda_13.0.r13.0/compiler.36424714_0"
        /*0030*/ 	.string	"-arch sm_90a -m 64 "



//--------------------- .note.nv.cuinfo           --------------------------
	.section	.note.nv.cuinfo,"",@"SHT_NOTE"
	.sectionflags	@"SHF_NOTE_NV_CUINFO"
        /*0018*/ 	.short	0x0002
        /*001a*/ 	.short	0x005a
        /*001c*/ 	.short	0x0082
	.zero		2


//--------------------- .nv.info                  --------------------------
	.section	.nv.info,"",@"SHT_CUDA_INFO"
	.align	4


	//----- nvinfo : EIATTR_REGCOUNT
	.align		4
        /*0000*/ 	.byte	0x04, 0x2f
        /*0002*/ 	.short	(.L_15 - .L_14)
	.align		4
.L_14:
        /*0004*/ 	.word	index@(_ZN7cutlass13device_kernelINS_4gemm6kernel13GemmUniversalIN4cute5tupleIJiiiiEEENS1_10collective13CollectiveMmaINS1_34MainloopSm90TmaGmmaWarpSpecializedILi9ENS5_IJNS4_1CILi1EEENSA_ILi2EEESB_EEENS1_35KernelTmaWarpSpecializedCooperativeEEENS5_IJNSA_ILi128EEENSA_ILi256EEENSA_ILi64EEEEEEaNS5_IJlSB_lEEEaSK_NS4_8TiledMMAINS4_8MMA_AtomIJNS4_4SM904GMMA27MMA_64x256x32_S32S8S8_SS_TNEEEENS4_6LayoutINS5_IJSC_SB_SB_EEENS5_IJSB_NSA_ILi0EEEST_EEEEENS5_IJNS4_10UnderscoreESW_SW_EEEEENS4_23SM90_TMA_LOAD_MULTICASTENS4_14ComposedLayoutINS4_7SwizzleILi2ELi4ELi3EEENS4_18smem_ptr_flag_bitsILi8EEENSR_INS5_IJNSA_ILi8EEESI_EEENS5_IJSI_SB_EEEEEEEvNS4_8identityENS4_13SM90_TMA_LOADES19_vS1A_EENS_8epilogue10collective6detail29Sm90TmaWarpSpecializedAdapterINS1E_15DefaultEpilogueIaSK_SK_NS1D_6thread17LinearCombinationIaLi1EiiLNS1I_9ScaleType4KindE0ELNS_15FloatRoundStyleE2EaEENS1_15EpilogueDefaultEEEEEvvEEEEvNT_6ParamsE)
        /*0008*/ 	.word	0x000000a8


	//----- nvinfo : EIATTR_FRAME_SIZE
	.align		4
.L_15:
        /*000c*/ 	.byte	0x04, 0x11
        /*000e*/ 	.short	(.L_17 - .L_16)
	.align		4
.L_16:
        /*0010*/ 	.word	index@(_ZN7cutlass13device_kernelINS_4gemm6kernel13GemmUniversalIN4cute5tupleIJiiiiEEENS1_10collective13CollectiveMmaINS1_34MainloopSm90TmaGmmaWarpSpecializedILi9ENS5_IJNS4_1CILi1EEENSA_ILi2EEESB_EEENS1_35KernelTmaWarpSpecializedCooperativeEEENS5_IJNSA_ILi128EEENSA_ILi256EEENSA_ILi64EEEEEEaNS5_IJlSB_lEEEaSK_NS4_8TiledMMAINS4_8MMA_AtomIJNS4_4SM904GMMA27MMA_64x256x32_S32S8S8_SS_TNEEEENS4_6LayoutINS5_IJSC_SB_SB_EEENS5_IJSB_NSA_ILi0EEEST_EEEEENS5_IJNS4_10UnderscoreESW_SW_EEEEENS4_23SM90_TMA_LOAD_MULTICASTENS4_14ComposedLayoutINS4_7SwizzleILi2ELi4ELi3EEENS4_18smem_ptr_flag_bitsILi8EEENSR_INS5_IJNSA_ILi8EEESI_EEENS5_IJSI_SB_EEEEEEEvNS4_8identityENS4_13SM90_TMA_LOADES19_vS1A_EENS_8epilogue10collective6detail29Sm90TmaWarpSpecializedAdapterINS1E_15DefaultEpilogueIaSK_SK_NS1D_6thread17LinearCombinationIaLi1EiiLNS1I_9ScaleType4KindE0ELNS_15FloatRoundStyleE2EaEENS1_15EpilogueDefaultEEEEEvvEEEEvNT_6ParamsE)
        /*0014*/ 	.word	0x00000000


	//----- nvinfo : EIATTR_MIN_STACK_SIZE
	.align		4
.L_17:
        /*0018*/ 	.byte	0x04, 0x12
        /*001a*/ 	.short	(.L_19 - .L_18)
	.align		4
.L_18:
        /*001c*/ 	.word	index@(_ZN7cutlass13device_kernelINS_4gemm6kernel13GemmUniversalIN4cute5tupleIJiiiiEEENS1_10collective13CollectiveMmaINS1_34MainloopSm90TmaGmmaWarpSpecializedILi9ENS5_IJNS4_1CILi1EEENSA_ILi2EEESB_EEENS1_35KernelTmaWarpSpecializedCooperativeEEENS5_IJNSA_ILi128EEENSA_ILi256EEENSA_ILi64EEEEEEaNS5_IJlSB_lEEEaSK_NS4_8TiledMMAINS4_8MMA_AtomIJNS4_4SM904GMMA27MMA_64x256x32_S32S8S8_SS_TNEEEENS4_6LayoutINS5_IJSC_SB_SB_EEENS5_IJSB_NSA_ILi0EEEST_EEEEENS5_IJNS4_10UnderscoreESW_SW_EEEEENS4_23SM90_TMA_LOAD_MULTICASTENS4_14ComposedLayoutINS4_7SwizzleILi2ELi4ELi3EEENS4_18smem_ptr_flag_bitsILi8EEENSR_INS5_IJNSA_ILi8EEESI_EEENS5_IJSI_SB_EEEEEEEvNS4_8identityENS4_13SM90_TMA_LOADES19_vS1A_EENS_8epilogue10collective6detail29Sm90TmaWarpSpecializedAdapterINS1E_15DefaultEpilogueIaSK_SK_NS1D_6thread17LinearCombinationIaLi1EiiLNS1I_9ScaleType4KindE0ELNS_15FloatRoundStyleE2EaEENS1_15EpilogueDefaultEEEEEvvEEEEvNT_6ParamsE)
        /*0020*/ 	.word	0x00000000
.L_19:


//--------------------- .nv.compat                --------------------------
	.section	.nv.compat,"",@"SHT_CUDA_COMPAT_INFO"
	.align	4
        /*0000*/ 	.byte	0x02, 0x09, 0x01, 0x00, 0x02, 0x02, 0x04, 0x00, 0x02, 0x05, 0x05, 0x00, 0x03, 0x07, 0x01, 0x01
        /*0010*/ 	.byte	0x02, 0x03, 0x01, 0x00, 0x02, 0x06, 0x01, 0x00, 0x04, 0x0b, 0x08, 0x00, 0x00, 0x00, 0x00, 0x00
        /*0020*/ 	.byte	0x00, 0x00, 0x00, 0x00


//--------------------- .nv.info._ZN7cutlass13device_kernelINS_4gemm6kernel13GemmUniversalIN4cute5tupleIJiiiiEEENS1_10collective13CollectiveMmaINS1_34MainloopSm90TmaGmmaWarpSpecializedILi9ENS5_IJNS4_1CILi1EEENSA_ILi2EEESB_EEENS1_35KernelTmaWarpSpecializedCooperativeEEENS5_IJNSA_ILi128EEENSA_ILi256EEENSA_ILi64EEEEEEaNS5_IJlSB_lEEEaSK_NS4_8TiledMMAINS4_8MMA_AtomIJNS4_4SM904GMMA27MMA_64x256x32_S32S8S8_SS_TNEEEENS4_6LayoutINS5_IJSC_SB_SB_EEENS5_IJSB_NSA_ILi0EEEST_EEEEENS5_IJNS4_10UnderscoreESW_SW_EEEEENS4_23SM90_TMA_LOAD_MULTICASTENS4_14ComposedLayoutINS4_7SwizzleILi2ELi4ELi3EEENS4_18smem_ptr_flag_bitsILi8EEENSR_INS5_IJNSA_ILi8EEESI_EEENS5_IJSI_SB_EEEEEEEvNS4_8identityENS4_13SM90_TMA_LOADES19_vS1A_EENS_8epilogue10collective6detail29Sm90TmaWarpSpecializedAdapterINS1E_15DefaultEpilogueIaSK_SK_NS1D_6thread17LinearCombinationIaLi1EiiLNS1I_9ScaleType4KindE0ELNS_15FloatRoundStyleE2EaEENS1_15EpilogueDefaultEEEEEvvEEEEvNT_6ParamsE --------------------------
	.section	.nv.info._ZN7cutlass13device_kernelINS_4gemm6kernel13GemmUniversalIN4cute5tupleIJiiiiEEENS1_10collective13CollectiveMmaINS1_34MainloopSm90TmaGmmaWarpSpecializedILi9ENS5_IJNS4_1CILi1EEENSA_ILi2EEESB_EEENS1_35KernelTmaWarpSpecializedCooperativeEEENS5_IJNSA_ILi128EEENSA_ILi256EEENSA_ILi64EEEEEEaNS5_IJlSB_lEEEaSK_NS4_8TiledMMAINS4_8MMA_AtomIJNS4_4SM904GMMA27MMA_64x256x32_S32S8S8_SS_TNEEEENS4_6LayoutINS5_IJSC_SB_SB_EEENS5_IJSB_NSA_ILi0EEEST_EEEEENS5_IJNS4_10UnderscoreESW_SW_EEEEENS4_23SM90_TMA_LOAD_MULTICASTENS4_14ComposedLayoutINS4_7SwizzleILi2ELi4ELi3EEENS4_18smem_ptr_flag_bitsILi8EEENSR_INS5_IJNSA_ILi8EEESI_EEENS5_IJSI_SB_EEEEEEEvNS4_8identityENS4_13SM90_TMA_LOADES19_vS1A_EENS_8epilogue10collective6detail29Sm90TmaWarpSpecializedAdapterINS1E_15DefaultEpilogueIaSK_SK_NS1D_6thread17LinearCombinationIaLi1EiiLNS1I_9ScaleType4KindE0ELNS_15FloatRoundStyleE2EaEENS1_15EpilogueDefaultEEEEEvvEEEEvNT_6ParamsE,"",@"SHT_CUDA_INFO"
	.sectionflags	@""
	.align	4


	//----- nvinfo : EIATTR_CUDA_API_VERSION
	.align		4
        /*0000*/ 	.byte	0x04, 0x37
        /*0002*/ 	.short	(.L_21 - .L_20)
.L_20:
        /*0004*/ 	.word	0x00000082


	//----- nvinfo : EIATTR_KPARAM_INFO
	.align		4
.L_21:
        /*0008*/ 	.byte	0x04, 0x17
        /*000a*/ 	.short	(.L_23 - .L_22)
.L_22:
        /*000c*/ 	.word	0x00000000
        /*0010*/ 	.short	0x0000
        /*0012*/ 	.short	0x0070
        /*0014*/ 	.byte	0x00, 0xf0, 0x01, 0x10


	//----- nvinfo : EIATTR_SPARSE_MMA_MASK
	.align		4
.L_23:
        /*0018*/ 	.byte	0x03, 0x50
        /*001a*/ 	.short	0x0000


	//----- nvinfo : EIATTR_MAXREG_COUNT
	.align		4
        /*001c*/ 	.byte	0x03, 0x1b
        /*001e*/ 	.short	0x00a8


	//----- nvinfo : EIATTR_NUM_BARRIERS
	.align		4
        /*0020*/ 	.byte	0x02, 0x4c
        /*0022*/ 	.byte	0x01
	.zero		1


	//----- nvinfo : EIATTR_EXTERNS
	.align		4
        /*0024*/ 	.byte	0x04, 0x0f
        /*0026*/ 	.short	(.L_25 - .L_24)


	//   ....[0]....
	.align		4
.L_24:
        /*0028*/ 	.word	index@(__assertfail)


	//----- nvinfo : EIATTR_MERCURY_ISA_VERSION
	.align		4
.L_25:
        /*002c*/ 	.byte	0x03, 0x5f
        /*002e*/ 	.short	0x0101


	//----- nvinfo : EIATTR_INT_WARP_WIDE_INSTR_OFFSETS
	.align		4
        /*0030*/ 	.byte	0x04, 0x31
        /*0032*/ 	.short	(.L_27 - .L_26)


	//   ....[0]....
.L_26:
        /*0034*/ 	.word	0x00000500


	//   ....[1]....
        /*0038*/ 	.word	0x00000520


	//   ....[2]....
        /*003c*/ 	.word	0x000006e0


	//----- nvinfo : EIATTR_COOP_GROUP_MASK_REGIDS
	.align		4
.L_27:
        /*0040*/ 	.byte	0x04, 0x29
        /*0042*/ 	.short	(.L_29 - .L_28)


	//   ....[0]....
.L_28:
        /*0044*/ 	.word	0xffffffff


	//   ....[1]....
        /*0048*/ 	.word	0xffffffff


	//   ....[2]....
        /*004c*/ 	.word	0xffffffff


	//   ....[3]....
        /*0050*/ 	.word	0xffffffff


	//   ....[4]....
        /*0054*/ 	.word	0xffffffff


	//   ....[5]....
        /*0058*/ 	.word	0xffffffff


	//----- nvinfo : EIATTR_COOP_GROUP_INSTR_OFFSETS
	.align		4
.L_29:
        /*005c*/ 	.byte	0x04, 0x28
        /*005e*/ 	.short	(.L_31 - .L_30)


	//   ....[0]....
.L_30:
        /*0060*/ 	.word	0x00000060


	//   ....[1]....
        /*0064*/ 	.word	0x00000070


	//   ....[2]....
        /*0068*/ 	.word	0x00000130


	//   ....[3]....
        /*006c*/ 	.word	0x000003a0


	//   ....[4]....
        /*0070*/ 	.word	0x00000850


	//   ....[5]....
        /*0074*/ 	.word	0x00001290


	//----- nvinfo : EIATTR_REG_RECONFIG
	.align		4
.L_31:
        /*0078*/ 	.byte	0x01, 0x54
	.zero		2


	//----- nvinfo : EIATTR_SYSCALL_OFFSETS
	.align		4
        /*007c*/ 	.byte	0x04, 0x46
        /*007e*/ 	.short	(.L_33 - .L_32)


	//   ....[0]....
.L_32:
        /*0080*/ 	.word	0x00001450


	//----- nvinfo : EIATTR_MBARRIER_INSTR_OFFSETS
	.align		4
.L_33:
        /*0084*/ 	.byte	0x04, 0x39
        /*0086*/ 	.short	(.L_35 - .L_34)


	//   ....[0]....
.L_34:
        /*0088*/ 	.word	0x00000250
        /*008c*/ 	.word	0x000000ff
        /*0090*/ 	.word	0x00000000
        /*0094*/ 	.short	0x0100
        /*0096*/ 	.byte	0x08
	.zero		1


	//   ....[1]....
        /*0098*/ 	.word	0x00000260
        /*009c*/ 	.word	0x000000ff
        /*00a0*/ 	.word	0x00000048
        /*00a4*/ 	.short	0x0100
        /*00a6*/ 	.byte	0x08
	.zero		1


	//   ....[2]....
        /*00a8*/ 	.word	0x00000270
        /*00ac*/ 	.word	0x000000ff
        /*00b0*/ 	.word	0x00000008
        /*00b4*/ 	.short	0x0100
        /*00b6*/ 	.byte	0x08
	.zero		1


	//   ....[3]....
        /*00b8*/ 	.word	0x00000280
        /*00bc*/ 	.word	0x000000ff
        /*00c0*/ 	.word	0x00000050
        /*00c4*/ 	.short	0x0100
        /*00c6*/ 	.byte	0x08
	.zero		1


	//   ....[4]....
        /*00c8*/ 	.word	0x00000290
        /*00cc*/ 	.word	0x000000ff
        /*00d0*/ 	.word	0x00000010
        /*00d4*/ 	.short	0x0100
        /*00d6*/ 	.byte	0x08
	.zero		1


	//   ....[5]....
        /*00d8*/ 	.word	0x000002a0
        /*00dc*/ 	.word	0x000000ff
        /*00e0*/ 	.word	0x00000058
        /*00e4*/ 	.short	0x0100
        /*00e6*/ 	.byte	0x08
	.zero		1


	//   ....[6]....
        /*00e8*/ 	.word	0x000002b0
        /*00ec*/ 	.word	0x000000ff
        /*00f0*/ 	.word	0x00000018
        /*00f4*/ 	.short	0x0100
        /*00f6*/ 	.byte	0x08
	.zero		1


	//   ....[7]....
        /*00f8*/ 	.word	0x000002c0
        /*00fc*/ 	.word	0x000000ff
        /*0100*/ 	.word	0x00000060
        /*0104*/ 	.short	0x0100
        /*0106*/ 	.byte	0x08
	.zero		1


	//   ....[8]....
        /*0108*/ 	.word	0x000002d0
        /*010c*/ 	.word	0x000000ff
        /*0110*/ 	.word	0x00000020
        /*0114*/ 	.short	0x0100
        /*0116*/ 	.byte	0x08
	.zero		1


	//   ....[9]....
        /*0118*/ 	.word	0x000002e0
        /*011c*/ 	.word	0x000000ff
        /*0120*/ 	.word	0x00000068
        /*0124*/ 	.short	0x0100
        /*0126*/ 	.byte	0x08
	.zero		1


	//   ....[10]....
        /*0128*/ 	.word	0x000002f0
        /*012c*/ 	.word	0x000000ff
        /*0130*/ 	.word	0x00000028
        /*0134*/ 	.short	0x0100
        /*0136*/ 	.byte	0x08
	.zero		1


	//   ....[11]....
        /*0138*/ 	.word	0x00000300
        /*013c*/ 	.word	0x000000ff
        /*0140*/ 	.word	0x00000070
        /*0144*/ 	.short	0x0100
        /*0146*/ 	.byte	0x08
	.zero		1


	//   ....[12]....
        /*0148*/ 	.word	0x00000310
        /*014c*/ 	.word	0x000000ff
        /*0150*/ 	.word	0x00000030
        /*0154*/ 	.short	0x0100
        /*0156*/ 	.byte	0x08
	.zero		1


	//   ....[13]....
        /*0158*/ 	.word	0x00000320
        /*015c*/ 	.word	0x000000ff
        /*0160*/ 	.word	0x00000078
        /*0164*/ 	.short	0x0100
        /*0166*/ 	.byte	0x08
	.zero		1


	//   ....[14]....
        /*0168*/ 	.word	0x00000330
        /*016c*/ 	.word	0x000000ff
        /*0170*/ 	.word	0x00000038
        /*0174*/ 	.short	0x0100
        /*0176*/ 	.byte	0x08
	.zero		1


	//   ....[15]....
        /*0178*/ 	.word	0x00000340
        /*017c*/ 	.word	0x000000ff
        /*0180*/ 	.word	0x00000080
        /*0184*/ 	.short	0x0100
        /*0186*/ 	.byte	0x08
	.zero		1


	//   ....[16]....
        /*0188*/ 	.word	0x00000350
        /*018c*/ 	.word	0x000000ff
        /*0190*/ 	.word	0x00000040
        /*0194*/ 	.short	0x0100
        /*0196*/ 	.byte	0x08
	.zero		1


	//   ....[17]....
        /*0198*/ 	.word	0x00000360
        /*019c*/ 	.word	0x000000ff
        /*01a0*/ 	.word	0x00000088
        /*01a4*/ 	.short	0x0100
        /*01a6*/ 	.byte	0x08
	.zero		1


	//   ....[18]....
        /*01a8*/ 	.word	0x00000790
        /*01ac*/ 	.word	0x000000ff
        /*01b0*/ 	.word	0x000000a0
        /*01b4*/ 	.short	0x0100
        /*01b6*/ 	.byte	0x06
	.zero		1


	//   ....[19]....
        /*01b8*/ 	.word	0x00000800
        /*01bc*/ 	.word	0x000000ff
        /*01c0*/ 	.word	0x000000a8
        /*01c4*/ 	.short	0x0100
        /*01c6*/ 	.byte	0x06
	.zero		1


	//   ....[20]....
        /*01c8*/ 	.word	0x00001520
        /*01cc*/ 	.word	0x00000003
        /*01d0*/ 	.word	0x00000000
        /*01d4*/ 	.short	0x010a
        /*01d6*/ 	.byte	0x3f
	.zero		1


	//   ....[21]....
        /*01d8*/ 	.word	0x00001560
        /*01dc*/ 	.word	0x00000003
        /*01e0*/ 	.word	0x00000000
        /*01e4*/ 	.short	0x010a
        /*01e6*/ 	.byte	0x3f
	.zero		1


	//   ....[22]....
        /*01e8*/ 	.word	0x00001830
        /*01ec*/ 	.word	0x00000005
        /*01f0*/ 	.word	0x00000000
        /*01f4*/ 	.short	0x010a
        /*01f6*/ 	.byte	0x3f
	.zero		1


	//   ....[23]....
        /*01f8*/ 	.word	0x00001870
        /*01fc*/ 	.word	0x00000005
        /*0200*/ 	.word	0x00000000
        /*0204*/ 	.short	0x010a
        /*0206*/ 	.byte	0x3f
	.zero		1


	//   ....[24]....
        /*0208*/ 	.word	0x000019d0
        /*020c*/ 	.word	0x00000004
        /*0210*/ 	.word	0x00000000
        /*0214*/ 	.short	0x0101
        /*0216*/ 	.byte	0x3f
	.zero		1


	//   ....[25]....
        /*0218*/ 	.word	0x00001bf0
        /*021c*/ 	.word	0x00000000
        /*0220*/ 	.word	0x00000000
        /*0224*/ 	.short	0x0101
        /*0226*/ 	.byte	0x3f
	.zero		1


	//   ....[26]....
        /*0228*/ 	.word	0x00009100
        /*022c*/ 	.word	0x00000017
        /*0230*/ 	.word	0x00000048
        /*0234*/ 	.short	0x010a
        /*0236*/ 	.byte	0x3f
	.zero		1


	//   ....[27]....
        /*0238*/ 	.word	0x00009470
        /*023c*/ 	.word	0x00000003
        /*0240*/ 	.word	0x000000a8
        /*0244*/ 	.short	0x0101
        /*0246*/ 	.byte	0x3f
	.zero		1


	//   ....[28]....
        /*0248*/ 	.word	0x00009bd0
        /*024c*/ 	.word	0x00000007
        /*0250*/ 	.word	0x00000000
        /*0254*/ 	.short	0x010a
        /*0256*/ 	.byte	0x3f
	.zero		1


	//   ....[29]....
        /*0258*/ 	.word	0x00009c50
        /*025c*/ 	.word	0x00000008
        /*0260*/ 	.word	0x00000000
        /*0264*/ 	.short	0x010a
        /*0266*/ 	.byte	0x3f
	.zero		1


	//   ....[30]....
        /*0268*/ 	.word	0x00009ce0
        /*026c*/ 	.word	0x00000009
        /*0270*/ 	.word	0x00000000
        /*0274*/ 	.short	0x010a
        /*0276*/ 	.byte	0x3f
	.zero		1


	//   ....[31]....
        /*0278*/ 	.word	0x00009d70
        /*027c*/ 	.word	0x00000008
        /*0280*/ 	.word	0x00000000
        /*0284*/ 	.short	0x010a
        /*0286*/ 	.byte	0x3f
	.zero		1


	//   ....[32]....
        /*0288*/ 	.word	0x00009e00
        /*028c*/ 	.word	0x00000009
        /*0290*/ 	.word	0x00000000
        /*0294*/ 	.short	0x010a
        /*0296*/ 	.byte	0x3f
	.zero		1


	//   ....[33]....
        /*0298*/ 	.word	0x00009e90
        /*029c*/ 	.word	0x00000008
        /*02a0*/ 	.word	0x00000000
        /*02a4*/ 	.short	0x010a
        /*02a6*/ 	.byte	0x3f
	.zero		1


	//   ....[34]....
        /*02a8*/ 	.word	0x00009f20
        /*02ac*/ 	.word	0x00000009
        /*02b0*/ 	.word	0x00000000
        /*02b4*/ 	.short	0x010a
        /*02b6*/ 	.byte	0x3f
	.zero		1


	//   ....[35]....
        /*02b8*/ 	.word	0x00009fb0
        /*02bc*/ 	.word	0x00000006
        /*02c0*/ 	.word	0x00000000
        /*02c4*/ 	.short	0x010a
        /*02c6*/ 	.byte	0x3f
	.zero		1


	//   ....[36]....
        /*02c8*/ 	.word	0x0000a040
        /*02cc*/ 	.word	0x00000003
        /*02d0*/ 	.word	0x00000000
        /*02d4*/ 	.short	0x010a
        /*02d6*/ 	.byte	0x3f
	.zero		1


	//   ....[37]....
        /*02d8*/ 	.word	0x0000a0a0
        /*02dc*/ 	.word	0x00000003
        /*02e0*/ 	.word	0x00000000
        /*02e4*/ 	.short	0x010a
        /*02e6*/ 	.byte	0x3f
	.zero		1


	//   ....[38]....
        /*02e8*/ 	.word	0x0000a0f0
        /*02ec*/ 	.word	0x00000005
        /*02f0*/ 	.word	0x00000000
        /*02f4*/ 	.short	0x010a
        /*02f6*/ 	.byte	0x3f
	.zero		1


	//   ....[39]....
        /*02f8*/ 	.word	0x0000a1c0
        /*02fc*/ 	.word	0x00000017
        /*0300*/ 	.word	0x00000048
        /*0304*/ 	.short	0x010a
        /*0306*/ 	.byte	0x3f
	.zero		1


	//   ....[40]....
        /*0308*/ 	.word	0x0000a290
        /*030c*/ 	.word	0x00000007
        /*0310*/ 	.word	0x00000000
        /*0314*/ 	.short	0x010a
        /*0316*/ 	.byte	0x3f
	.zero		1


	//   ....[41]....
        /*0318*/ 	.word	0x0000a2e0
        /*031c*/ 	.word	0x00000008
        /*0320*/ 	.word	0x00000000
        /*0324*/ 	.short	0x010a
        /*0326*/ 	.byte	0x3f
	.zero		1


	//   ....[42]....
        /*0328*/ 	.word	0x0000a330
        /*032c*/ 	.word	0x00000009
        /*0330*/ 	.word	0x00000000
        /*0334*/ 	.short	0x010a
        /*0336*/ 	.byte	0x3f
	.zero		1


	//   ....[43]....
        /*0338*/ 	.word	0x0000a380
        /*033c*/ 	.word	0x00000008
        /*0340*/ 	.word	0x00000000
        /*0344*/ 	.short	0x010a
        /*0346*/ 	.byte	0x3f
	.zero		1


	//   ....[44]....
        /*0348*/ 	.word	0x0000a3d0
        /*034c*/ 	.word	0x00000009
        /*0350*/ 	.word	0x00000000
        /*0354*/ 	.short	0x010a
        /*0356*/ 	.byte	0x3f
	.zero		1


	//   ....[45]....
        /*0358*/ 	.word	0x0000a420
        /*035c*/ 	.word	0x00000008
        /*0360*/ 	.word	0x00000000
        /*0364*/ 	.short	0x010a
        /*0366*/ 	.byte	0x3f
	.zero		1


	//   ....[46]....
        /*0368*/ 	.word	0x0000a470
        /*036c*/ 	.word	0x00000009
        /*0370*/ 	.word	0x00000000
        /*0374*/ 	.short	0x010a
        /*0376*/ 	.byte	0x3f
	.zero		1


	//   ....[47]....
        /*0378*/ 	.word	0x0000a4c0
        /*037c*/ 	.word	0x00000006
        /*0380*/ 	.word	0x00000000
        /*0384*/ 	.short	0x010a
        /*0386*/ 	.byte	0x3f
	.zero		1


	//----- nvinfo : EIATTR_NUM_MBARRIERS
	.align		4
.L_35:
        /*0388*/ 	.byte	0x03, 0x38
        /*038a*/ 	.short	0x0014


	//----- nvinfo : EIATTR_EXIT_INSTR_OFFSETS
	.align		4
        /*038c*/ 	.byte	0x04, 0x1c
        /*038e*/ 	.short	(.L_37 - .L_36)


	//   ....[0]....
.L_36:
        /*0390*/ 	.word	0x000009b0


	//   ....[1]....
        /*0394*/ 	.word	0x000011d0


	//   ....[2]....
        /*0398*/ 	.word	0x00008810


	//   ....[3]....
        /*039c*/ 	.word	0x00008d70


	//   ....[4]....
        /*03a0*/ 	.word	0x0000a090


	//----- nvinfo : EIATTR_MAX_THREADS
	.align		4
.L_37:
        /*03a4*/ 	.byte	0x04, 0x05
        /*03a6*/ 	.short	(.L_39 - .L_38)
.L_38:
        /*03a8*/ 	.word	0x00000180
        /*03ac*/ 	.word	0x00000001
        /*03b0*/ 	.word	0x00000001


	//----- nvinfo : EIATTR_CRS_STACK_SIZE
	.align		4
.L_39:
        /*03b4*/ 	.byte	0x04, 0x1e
        /*03b6*/ 	.short	(.L_41 - .L_40)
.L_40:
        /*03b8*/ 	.word	0x00000000


	//----- nvinfo : EIATTR_CBANK_PARAM_SIZE
	.align		4
.L_41:
        /*03bc*/ 	.byte	0x03, 0x19
        /*03be*/ 	.short	0x0470


	//----- nvinfo : EIATTR_PARAM_CBANK
	.align		4
        /*03c0*/ 	.byte	0x04, 0x0a
        /*03c2*/ 	.short	(.L_43 - .L_42)
	.align		4
.L_42:
        /*03c4*/ 	.word	index@(.nv.constant0._ZN7cutlass13device_kernelINS_4gemm6kernel13GemmUniversalIN4cute5tupleIJiiiiEEENS1_10collective13CollectiveMmaINS1_34MainloopSm90TmaGmmaWarpSpecializedILi9ENS5_IJNS4_1CILi1EEENSA_ILi2EEESB_EEENS1_35KernelTmaWarpSpecializedCooperativeEEENS5_IJNSA_ILi128EEENSA_ILi256EEENSA_ILi64EEEEEEaNS5_IJlSB_lEEEaSK_NS4_8TiledMMAINS4_8MMA_AtomIJNS4_4SM904GMMA27MMA_64x256x32_S32S8S8_SS_TNEEEENS4_6LayoutINS5_IJSC_SB_SB_EEENS5_IJSB_NSA_ILi0EEEST_EEEEENS5_IJNS4_10UnderscoreESW_SW_EEEEENS4_23SM90_TMA_LOAD_MULTICASTENS4_14ComposedLayoutINS4_7SwizzleILi2ELi4ELi3EEENS4_18smem_ptr_flag_bitsILi8EEENSR_INS5_IJNSA_ILi8EEESI_EEENS5_IJSI_SB_EEEEEEEvNS4_8identityENS4_13SM90_TMA_LOADES19_vS1A_EENS_8epilogue10collective6detail29Sm90TmaWarpSpecializedAdapterINS1E_15DefaultEpilogueIaSK_SK_NS1D_6thread17LinearCombinationIaLi1EiiLNS1I_9ScaleType4KindE0ELNS_15FloatRoundStyleE2EaEENS1_15EpilogueDefaultEEEEEvvEEEEvNT_6ParamsE)
        /*03c8*/ 	.short	0x0210
        /*03ca*/ 	.short	0x0470


	//----- nvinfo : EIATTR_SW_WAR
	.align		4
.L_43:
        /*03cc*/ 	.byte	0x04, 0x36
        /*03ce*/ 	.short	(.L_45 - .L_44)
.L_44:
        /*03d0*/ 	.word	0x00000008
.L_45:


//--------------------- .nv.callgraph             --------------------------
	.section	.nv.callgraph,"",@"SHT_CUDA_CALLGRAPH"
	.align	4
	.sectionentsize	8
	.align		4
        /*0000*/ 	.word	0x00000000
	.align		4
        /*0004*/ 	.word	0xffffffff
	.align		4
        /*0008*/ 	.word	index@(_ZN7cutlass13device_kernelINS_4gemm6kernel13GemmUniversalIN4cute5tupleIJiiiiEEENS1_10collective13CollectiveMmaINS1_34MainloopSm90TmaGmmaWarpSpecializedILi9ENS5_IJNS4_1CILi1EEENSA_ILi2EEESB_EEENS1_35KernelTmaWarpSpecializedCooperativeEEENS5_IJNSA_ILi128EEENSA_ILi256EEENSA_ILi64EEEEEEaNS5_IJlSB_lEEEaSK_NS4_8TiledMMAINS4_8MMA_AtomIJNS4_4SM904GMMA27MMA_64x256x32_S32S8S8_SS_TNEEEENS4_6LayoutINS5_IJSC_SB_SB_EEENS5_IJSB_NSA_ILi0EEEST_EEEEENS5_IJNS4_10UnderscoreESW_SW_EEEEENS4_23SM90_TMA_LOAD_MULTICASTENS4_14ComposedLayoutINS4_7SwizzleILi2ELi4ELi3EEENS4_18smem_ptr_flag_bitsILi8EEENSR_INS5_IJNSA_ILi8EEESI_EEENS5_IJSI_SB_EEEEEEEvNS4_8identityENS4_13SM90_TMA_LOADES19_vS1A_EENS_8epilogue10collective6detail29Sm90TmaWarpSpecializedAdapterINS1E_15DefaultEpilogueIaSK_SK_NS1D_6thread17LinearCombinationIaLi1EiiLNS1I_9ScaleType4KindE0ELNS_15FloatRoundStyleE2EaEENS1_15EpilogueDefaultEEEEEvvEEEEvNT_6ParamsE)
	.align		4
        /*000c*/ 	.word	index@(__assertfail)
	.align		4
        /*0010*/ 	.word	0x00000000
	.align		4
        /*0014*/ 	.word	0xfffffffe
	.align		4
        /*0018*/ 	.word	0x00000000
	.align		4
        /*001c*/ 	.word	0xfffffffd
	.align		4
        /*0020*/ 	.word	0x00000000
	.align		4
        /*0024*/ 	.word	0xfffffffc


//--------------------- .nv.constant4             --------------------------
	.section	.nv.constant4,"a",@progbits
	.align	8
	.align		8
.nv.constant4:
        /*0000*/ 	.dword	__assertfail
	.align		8
        /*0008*/ 	.dword	__unnamed_1
	.align		8
        /*0010*/ 	.dword	_ZN40_INTERNAL_240e3b8c_4_k_cu_6fea1623_295714cuda3std3__45__cpo5beginE
	.align		8
        /*0018*/ 	.dword	_ZN40_INTERNAL_240e3b8c_4_k_cu_6fea1623_295714cuda3std3__45__cpo3endE
	.align		8
        /*0020*/ 	.dword	_ZN40_INTERNAL_240e3b8c_4_k_cu_6fea1623_295714cuda3std3__45__cpo6cbeginE
	.align		8
        /*0028*/ 	.dword	_ZN40_INTERNAL_240e3b8c_4_k_cu_6fea1623_295714cuda3std3__45__cpo4cendE
	.align		8
        /*0030*/ 	.dword	_ZN40_INTERNAL_240e3b8c_4_k_cu_6fea1623_295714cuda3std3__442_GLOBAL__N__240e3b8c_4_k_cu_6fea1623_295716ignoreE
	.align		8
        /*0038*/ 	.dword	_ZN40_INTERNAL_240e3b8c_4_k_cu_6fea1623_295714cuda3std3__419piecewise_constructE
	.align		8
        /*0040*/ 	.dword	_ZN40_INTERNAL_240e3b8c_4_k_cu_6fea1623_295714cuda3std3__48in_placeE
	.align		8
        /*0048*/ 	.dword	_ZN40_INTERNAL_240e3b8c_4_k_cu_6fea1623_295714cuda3std6ranges3__45__cpo4swapE
	.align		8
        /*0050*/ 	.dword	_ZN40_INTERNAL_240e3b8c_4_k_cu_6fea1623_295714cuda3std6ranges3__45__cpo9iter_moveE
	.align		8
        /*0058*/ 	.dword	_ZN40_INTERNAL_240e3b8c_4_k_cu_6fea1623_295714cute7productE
	.align		8
        /*0060*/ 	.dword	_ZN40_INTERNAL_240e3b8c_4_k_cu_6fea1623_295714cute1_E
	.align		8
        /*0068*/ 	.dword	$str$22
	.align		8
        /*0070*/ 	.dword	$str$23


//--------------------- .text._ZN7cutlass13device_kernelINS_4gemm6kernel13GemmUniversalIN4cute5tupleIJiiiiEEENS1_10collective13CollectiveMmaINS1_34MainloopSm90TmaGmmaWarpSpecializedILi9ENS5_IJNS4_1CILi1EEENSA_ILi2EEESB_EEENS1_35KernelTmaWarpSpecializedCooperativeEEENS5_IJNSA_ILi128EEENSA_ILi256EEENSA_ILi64EEEEEEaNS5_IJlSB_lEEEaSK_NS4_8TiledMMAINS4_8MMA_AtomIJNS4_4SM904GMMA27MMA_64x256x32_S32S8S8_SS_TNEEEENS4_6LayoutINS5_IJSC_SB_SB_EEENS5_IJSB_NSA_ILi0EEEST_EEEEENS5_IJNS4_10UnderscoreESW_SW_EEEEENS4_23SM90_TMA_LOAD_MULTICASTENS4_14ComposedLayoutINS4_7SwizzleILi2ELi4ELi3EEENS4_18smem_ptr_flag_bitsILi8EEENSR_INS5_IJNSA_ILi8EEESI_EEENS5_IJSI_SB_EEEEEEEvNS4_8identityENS4_13SM90_TMA_LOADES19_vS1A_EENS_8epilogue10collective6detail29Sm90TmaWarpSpecializedAdapterINS1E_15DefaultEpilogueIaSK_SK_NS1D_6thread17LinearCombinationIaLi1EiiLNS1I_9ScaleType4KindE0ELNS_15FloatRoundStyleE2EaEENS1_15EpilogueDefaultEEEEEvvEEEEvNT_6ParamsE --------------------------
	.section	.text._ZN7cutlass13device_kernelINS_4gemm6kernel13GemmUniversalIN4cute5tupleIJiiiiEEENS1_10collective13CollectiveMmaINS1_34MainloopSm90TmaGmmaWarpSpecializedILi9ENS5_IJNS4_1CILi1EEENSA_ILi2EEESB_EEENS1_35KernelTmaWarpSpecializedCooperativeEEENS5_IJNSA_ILi128EEENSA_ILi256EEENSA_ILi64EEEEEEaNS5_IJlSB_lEEEaSK_NS4_8TiledMMAINS4_8MMA_AtomIJNS4_4SM904GMMA27MMA_64x256x32_S32S8S8_SS_TNEEEENS4_6LayoutINS5_IJSC_SB_SB_EEENS5_IJSB_NSA_ILi0EEEST_EEEEENS5_IJNS4_10UnderscoreESW_SW_EEEEENS4_23SM90_TMA_LOAD_MULTICASTENS4_14ComposedLayoutINS4_7SwizzleILi2ELi4ELi3EEENS4_18smem_ptr_flag_bitsILi8EEENSR_INS5_IJNSA_ILi8EEESI_EEENS5_IJSI_SB_EEEEEEEvNS4_8identityENS4_13SM90_TMA_LOADES19_vS1A_EENS_8epilogue10collective6detail29Sm90TmaWarpSpecializedAdapterINS1E_15DefaultEpilogueIaSK_SK_NS1D_6thread17LinearCombinationIaLi1EiiLNS1I_9ScaleType4KindE0ELNS_15FloatRoundStyleE2EaEENS1_15EpilogueDefaultEEEEEvvEEEEvNT_6ParamsE,"ax",@progbits
	.align	128
.text._ZN7cutlass13device_kernelINS_4gemm6kernel13GemmUniversalIN4cute5tupleIJiiiiEEENS1_10collective13CollectiveMmaINS1_34MainloopSm90TmaGmmaWarpSpecializedILi9ENS5_IJNS4_1CILi1EEENSA_ILi2EEESB_EEENS1_35KernelTmaWarpSpecializedCooperativeEEENS5_IJNSA_ILi128EEENSA_ILi256EEENSA_ILi64EEEEEEaNS5_IJlSB_lEEEaSK_NS4_8TiledMMAINS4_8MMA_AtomIJNS4_4SM904GMMA27MMA_64x256x32_S32S8S8_SS_TNEEEENS4_6LayoutINS5_IJSC_SB_SB_EEENS5_IJSB_NSA_ILi0EEEST_EEEEENS5_IJNS4_10UnderscoreESW_SW_EEEEENS4_23SM90_TMA_LOAD_MULTICASTENS4_14ComposedLayoutINS4_7SwizzleILi2ELi4ELi3EEENS4_18smem_ptr_flag_bitsILi8EEENSR_INS5_IJNSA_ILi8EEESI_EEENS5_IJSI_SB_EEEEEEEvNS4_8identityENS4_13SM90_TMA_LOADES19_vS1A_EENS_8epilogue10collective6detail29Sm90TmaWarpSpecializedAdapterINS1E_15DefaultEpilogueIaSK_SK_NS1D_6thread17LinearCombinationIaLi1EiiLNS1I_9ScaleType4KindE0ELNS_15FloatRoundStyleE2EaEENS1_15EpilogueDefaultEEEEEvvEEEEvNT_6ParamsE:
        .type           _ZN7cutlass13device_kernelINS_4gemm6kernel13GemmUniversalIN4cute5tupleIJiiiiEEENS1_10collective13CollectiveMmaINS1_34MainloopSm90TmaGmmaWarpSpecializedILi9ENS5_IJNS4_1CILi1EEENSA_ILi2EEESB_EEENS1_35KernelTmaWarpSpecializedCooperativeEEENS5_IJNSA_ILi128EEENSA_ILi256EEENSA_ILi64EEEEEEaNS5_IJlSB_lEEEaSK_NS4_8TiledMMAINS4_8MMA_AtomIJNS4_4SM904GMMA27MMA_64x256x32_S32S8S8_SS_TNEEEENS4_6LayoutINS5_IJSC_SB_SB_EEENS5_IJSB_NSA_ILi0EEEST_EEEEENS5_IJNS4_10UnderscoreESW_SW_EEEEENS4_23SM90_TMA_LOAD_MULTICASTENS4_14ComposedLayoutINS4_7SwizzleILi2ELi4ELi3EEENS4_18smem_ptr_flag_bitsILi8EEENSR_INS5_IJNSA_ILi8EEESI_EEENS5_IJSI_SB_EEEEEEEvNS4_8identityENS4_13SM90_TMA_LOADES19_vS1A_EENS_8epilogue10collective6detail29Sm90TmaWarpSpecializedAdapterINS1E_15DefaultEpilogueIaSK_SK_NS1D_6thread17LinearCombinationIaLi1EiiLNS1I_9ScaleType4KindE0ELNS_15FloatRoundStyleE2EaEENS1_15EpilogueDefaultEEEEEvvEEEEvNT_6ParamsE,@function
        .size           _ZN7cutlass13device_kernelINS_4gemm6kernel13GemmUniversalIN4cute5tupleIJiiiiEEENS1_10collective13CollectiveMmaINS1_34MainloopSm90TmaGmmaWarpSpecializedILi9ENS5_IJNS4_1CILi1EEENSA_ILi2EEESB_EEENS1_35KernelTmaWarpSpecializedCooperativeEEENS5_IJNSA_ILi128EEENSA_ILi256EEENSA_ILi64EEEEEEaNS5_IJlSB_lEEEaSK_NS4_8TiledMMAINS4_8MMA_AtomIJNS4_4SM904GMMA27MMA_64x256x32_S32S8S8_SS_TNEEEENS4_6LayoutINS5_IJSC_SB_SB_EEENS5_IJSB_NSA_ILi0EEEST_EEEEENS5_IJNS4_10UnderscoreESW_SW_EEEEENS4_23SM90_TMA_LOAD_MULTICASTENS4_14ComposedLayoutINS4_7SwizzleILi2ELi4ELi3EEENS4_18smem_ptr_flag_bitsILi8EEENSR_INS5_IJNSA_ILi8EEESI_EEENS5_IJSI_SB_EEEEEEEvNS4_8identityENS4_13SM90_TMA_LOADES19_vS1A_EENS_8epilogue10collective6detail29Sm90TmaWarpSpecializedAdapterINS1E_15DefaultEpilogueIaSK_SK_NS1D_6thread17LinearCombinationIaLi1EiiLNS1I_9ScaleType4KindE0ELNS_15FloatRoundStyleE2EaEENS1_15EpilogueDefaultEEEEEvvEEEEvNT_6ParamsE,(.L_x_342 - _ZN7cutlass13device_kernelINS_4gemm6kernel13GemmUniversalIN4cute5tupleIJiiiiEEENS1_10collective13CollectiveMmaINS1_34MainloopSm90TmaGmmaWarpSpecializedILi9ENS5_IJNS4_1CILi1EEENSA_ILi2EEESB_EEENS1_35KernelTmaWarpSpecializedCooperativeEEENS5_IJNSA_ILi128EEENSA_ILi256EEENSA_ILi64EEEEEEaNS5_IJlSB_lEEEaSK_NS4_8TiledMMAINS4_8MMA_AtomIJNS4_4SM904GMMA27MMA_64x256x32_S32S8S8_SS_TNEEEENS4_6LayoutINS5_IJSC_SB_SB_EEENS5_IJSB_NSA_ILi0EEEST_EEEEENS5_IJNS4_10UnderscoreESW_SW_EEEEENS4_23SM90_TMA_LOAD_MULTICASTENS4_14ComposedLayoutINS4_7SwizzleILi2ELi4ELi3EEENS4_18smem_ptr_flag_bitsILi8EEENSR_INS5_IJNSA_ILi8EEESI_EEENS5_IJSI_SB_EEEEEEEvNS4_8identityENS4_13SM90_TMA_LOADES19_vS1A_EENS_8epilogue10collective6detail29Sm90TmaWarpSpecializedAdapterINS1E_15DefaultEpilogueIaSK_SK_NS1D_6thread17LinearCombinationIaLi1EiiLNS1I_9ScaleType4KindE0ELNS_15FloatRoundStyleE2EaEENS1_15EpilogueDefaultEEEEEvvEEEEvNT_6ParamsE)
        .other          _ZN7cutlass13device_kernelINS_4gemm6kernel13GemmUniversalIN4cute5tupleIJiiiiEEENS1_10collective13CollectiveMmaINS1_34MainloopSm90TmaGmmaWarpSpecializedILi9ENS5_IJNS4_1CILi1EEENSA_ILi2EEESB_EEENS1_35KernelTmaWarpSpecializedCooperativeEEENS5_IJNSA_ILi128EEENSA_ILi256EEENSA_ILi64EEEEEEaNS5_IJlSB_lEEEaSK_NS4_8TiledMMAINS4_8MMA_AtomIJNS4_4SM904GMMA27MMA_64x256x32_S32S8S8_SS_TNEEEENS4_6LayoutINS5_IJSC_SB_SB_EEENS5_IJSB_NSA_ILi0EEEST_EEEEENS5_IJNS4_10UnderscoreESW_SW_EEEEENS4_23SM90_TMA_LOAD_MULTICASTENS4_14ComposedLayoutINS4_7SwizzleILi2ELi4ELi3EEENS4_18smem_ptr_flag_bitsILi8EEENSR_INS5_IJNSA_ILi8EEESI_EEENS5_IJSI_SB_EEEEEEEvNS4_8identityENS4_13SM90_TMA_LOADES19_vS1A_EENS_8epilogue10collective6detail29Sm90TmaWarpSpecializedAdapterINS1E_15DefaultEpilogueIaSK_SK_NS1D_6thread17LinearCombinationIaLi1EiiLNS1I_9ScaleType4KindE0ELNS_15FloatRoundStyleE2EaEENS1_15EpilogueDefaultEEEEEvvEEEEvNT_6ParamsE,@"STO_CUDA_ENTRY STV_DEFAULT"
_ZN7cutlass13device_kernelINS_4gemm6kernel13GemmUniversalIN4cute5tupleIJiiiiEEENS1_10collective13CollectiveMmaINS1_34MainloopSm90TmaGmmaWarpSpecializedILi9ENS5_IJNS4_1CILi1EEENSA_ILi2EEESB_EEENS1_35KernelTmaWarpSpecializedCooperativeEEENS5_IJNSA_ILi128EEENSA_ILi256EEENSA_ILi64EEEEEEaNS5_IJlSB_lEEEaSK_NS4_8TiledMMAINS4_8MMA_AtomIJNS4_4SM904GMMA27MMA_64x256x32_S32S8S8_SS_TNEEEENS4_6LayoutINS5_IJSC_SB_SB_EEENS5_IJSB_NSA_ILi0EEEST_EEEEENS5_IJNS4_10UnderscoreESW_SW_EEEEENS4_23SM90_TMA_LOAD_MULTICASTENS4_14ComposedLayoutINS4_7SwizzleILi2ELi4ELi3EEENS4_18smem_ptr_flag_bitsILi8EEENSR_INS5_IJNSA_ILi8EEESI_EEENS5_IJSI_SB_EEEEEEEvNS4_8identityENS4_13SM90_TMA_LOADES19_vS1A_EENS_8epilogue10collective6detail29Sm90TmaWarpSpecializedAdapterINS1E_15DefaultEpilogueIaSK_SK_NS1D_6thread17LinearCombinationIaLi1EiiLNS1I_9ScaleType4KindE0ELNS_15FloatRoundStyleE2EaEENS1_15EpilogueDefaultEEEEEvvEEEEvNT_6ParamsE:
[----:B------:R-:W0:Y:S01]  /*0000*/  LDC R1, c[0x0][0x28] ;  /* 0x00000a00ff017b82 */ /* 0x000e220000000800 */
[----:B------:R-:W1:Y:S01]  /*0010*/  S2R R18, SR_TID.X ;  /* 0x0000000000127919 */ /* 0x000e620000002100 */
[----:B------:R-:W-:Y:S01]  /*0020*/  ELECT P0, URZ, PT ;  /* 0x00000000003f782f */ /* 0x000fe20003800000 */
[----:B------:R-:W-:Y:S01]  /*0030*/  BSSY B0, `(.L_x_0) ;  /* 0x000000f000007945 */ /* 0x000fe20003800000 */
[--C-:B-1----:R-:W-:Y:S02]  /*0040*/  SHF.R.U32.HI R0, RZ, 0x5, R18.reuse ;  /* 0x00000005ff007819 */ /* 0x102fe40000011612 */
[----:B------:R-:W-:-:S03]  /*0050*/  SHF.R.U32.HI R3, RZ, 0x7, R18 ;  /* 0x00000007ff037819 */ /* 0x000fc60000011612 */
[----:B------:R-:W1:Y:S04]  /*0060*/  SHFL.IDX PT, R2, R0, RZ, 0x1f ;  /* 0x00001fff00027589 */ /* 0x000e6800000e0000 */
[----:B------:R2:W3:Y:S01]  /*0070*/  SHFL.IDX PT, R5, R3, RZ, 0x1f ;  /* 0x00001fff03057589 */ /* 0x0004e200000e0000 */
[----:B-1----:R-:W-:-:S13]  /*0080*/  ISETP.NE.OR P0, PT, R2, RZ, !P0 ;  /* 0x000000ff0200720c */ /* 0x002fda0004705670 */
[----:B0-23--:R-:W-:Y:S05]  /*0090*/  @P0 BRA `(.L_x_1) ;  /* 0x0000000000200947 */ /* 0x00dfea0003800000 */
[----:B------:R-:W-:Y:S02]  /*00a0*/  ULDC.64 UR4, c[0x0][0x198] ;  /* 0x0000660000047ab9 */ /* 0x000fe40000000a00 */
[----:B------:R-:W-:Y:S02]  /*00b0*/  UIADD3 UR6, UP0, UR4, 0xf0, URZ ;  /* 0x000000f004067890 */ /* 0x000fe4000ff1e03f */
[----:B------:R-:W-:Y:S02]  /*00c0*/  UIADD3 UR4, UP1, UR4, 0x1f0, URZ ;  /* 0x000001f004047890 */ /* 0x000fe4000ff3e03f */
[----:B------:R-:W-:Y:S02]  /*00d0*/  UIADD3.X UR7, URZ, UR5, URZ, UP0, !UPT ;  /* 0x000000053f077290 */ /* 0x000fe400087fe43f */
[----:B------:R-:W-:-:S07]  /*00e0*/  UIADD3.X UR5, URZ, UR5, URZ, UP1, !UPT ;  /* 0x000000053f057290 */ /* 0x000fce0008ffe43f */
[----:B------:R0:W-:Y:S02]  /*00f0*/  UTMACCTL.PF [UR6] ;  /* 0x00000000060079b9 */ /* 0x0001e40008040000 */
[----:B------:R0:W-:Y:S02]  /*0100*/  UTMACCTL.PF [UR4] ;  /* 0x00000000040079b9 */ /* 0x0001e40008040000 */
[----:B0-----:R-:W-:Y:S01]  /*0110*/  NOP ;  /* 0x0000000000007918 */ /* 0x001fe20000000000 */
.L_x_1:
[----:B------:R-:W-:Y:S05]  /*0120*/  BSYNC B0 ;  /* 0x0000000000007941 */ /* 0x000fea0003800000 */
.L_x_0:
[----:B------:R-:W0:Y:S02]  /*0130*/  SHFL.IDX PT, R3, R0, RZ, 0x1f ;  /* 0x00001fff00037589 */ /* 0x000e2400000e0000 */
[----:B0-----:R-:W-:-:S13]  /*0140*/  ISETP.NE.AND P0, PT, R3, RZ, PT ;  /* 0x000000ff0300720c */ /* 0x001fda0003f05270 */
[----:B------:R-:W-:Y:S05]  /*0150*/  @P0 BRA `(.L_x_2) ;  /* 0x00000000008c0947 */ /* 0x000fea0003800000 */
[----:B------:R-:W-:Y:S01]  /*0160*/  ELECT P0, URZ, PT ;  /* 0x00000000003f782f */ /* 0x000fe20003800000 */
[----:B------:R-:W-:-:S12]  /*0170*/  BSSY B0, `(.L_x_2) ;  /* 0x0000021000007945 */ /* 0x000fd80003800000 */
[----:B------:R-:W-:Y:S05]  /*0180*/  @!P0 BRA `(.L_x_3) ;  /* 0x00000000007c8947 */ /* 0x000fea0003800000 */
[----:B------:R-:W0:Y:S01]  /*0190*/  S2UR UR8, SR_CgaCtaId ;  /* 0x00000000000879c3 */ /* 0x000e220000008800 */
[----:B------:R-:W-:Y:S01]  /*01a0*/  UMOV UR4, 0x400 ;  /* 0x0000040000047882 */ /* 0x000fe20000000000 */
[----:B------:R-:W-:Y:S01]  /*01b0*/  UMOV UR5, 0x1 ;  /* 0x0000000100057882 */ /* 0x000fe20000000000 */
[----:B------:R-:W-:Y:S02]  /*01c0*/  UMOV UR6, 0x4 ;  /* 0x0000000400067882 */ /* 0x000fe40000000000 */
[----:B------:R-:W-:-:S04]  /*01d0*/  UIADD3 UR6, -UR6, 0x100000, URZ ;  /* 0x0010000006067890 */ /* 0x000fc8000fffe13f */
[----:B------:R-:W-:Y:S02]  /*01e0*/  USHF.L.U32 UR7, UR6, 0xb, URZ ;  /* 0x0000000b06077899 */ /* 0x000fe4000800063f */
[----:B------:R-:W-:Y:S02]  /*01f0*/  USHF.L.U32 UR6, UR6, 0x1, URZ ;  /* 0x0000000106067899 */ /* 0x000fe4000800063f */
[----:B0-----:R-:W-:Y:S02]  /*0200*/  ULEA UR8, UR8, UR4, 0x18 ;  /* 0x0000000408087291 */ /* 0x001fe4000f8ec03f */
[----:B------:R-:W-:-:S04]  /*0210*/  UIADD3 UR4, -UR5, 0x100000, URZ ;  /* 0x0010000005047890 */ /* 0x000fc8000fffe13f */
[----:B------:R-:W-:Y:S02]  /*0220*/  USHF.L.U32 UR5, UR4, 0xb, URZ ;  /* 0x0000000b04057899 */ /* 0x000fe4000800063f */
[----:B------:R-:W-:Y:S01]  /*0230*/  USHF.L.U32 UR4, UR4, 0x1, URZ ;  /* 0x0000000104047899 */ /* 0x000fe2000800063f */
[----:B------:R-:W0:Y:S11]  /*0240*/  FENCE.VIEW.ASYNC.S ;  /* 0x00000000000073c6 */ /* 0x000e360000000000 */
[----:B0-----:R0:W1:Y:S01]  /*0250*/  SYNCS.EXCH.64 URZ, [UR8], UR4 ;  /* 0x00000004083f75b2 */ /* 0x0010620008000100 */
[----:B------:R0:W2:Y:S01]  /*0260*/  SYNCS.EXCH.64 URZ, [UR8+0x48], UR6 ;  /* 0x00004806083f75b2 */ /* 0x0000a20008000100 */
[----:B------:R0:W3:Y:S01]  /*0270*/  SYNCS.EXCH.64 URZ, [UR8+0x8], UR4 ;  /* 0x00000804083f75b2 */ /* 0x0000e20008000100 */
[----:B------:R0:W4:Y:S01]  /*0280*/  SYNCS.EXCH.64 URZ, [UR8+0x50], UR6 ;  /* 0x00005006083f75b2 */ /* 0x0001220008000100 */
[----:B------:R0:W0:Y:S01]  /*0290*/  SYNCS.EXCH.64 URZ, [UR8+0x10], UR4 ;  /* 0x00001004083f75b2 */ /* 0x0000220008000100 */
        /* <DEDUP_REMOVED lines=13> */
[----:B------:R-:W-:Y:S01]  /*0370*/  NOP ;  /* 0x0000000000007918 */ /* 0x000fe20000000000 */
.L_x_3:
[----:B0-----:R-:W-:Y:S05]  /*0380*/  BSYNC B0 ;  /* 0x0000000000007941 */ /* 0x001fea0003800000 */
.L_x_2:
[----:B------:R-:W-:Y:S01]  /*0390*/  SHF.R.S32.HI R7, RZ, 0x1f, R18 ;  /* 0x0000001fff077819 */ /* 0x000fe20000011412 */
[----:B------:R-:W0:Y:S01]  /*03a0*/  SHFL.IDX PT, R0, R0, RZ, 0x1f ;  /* 0x00001fff00007589 */ /* 0x000e2200000e0000 */
[----:B------:R-:W5:Y:S01]  /*03b0*/  S2UR UR8, SR_CTAID.X ;  /* 0x00000000000879c3 */ /* 0x000f620000002500 */
[----:B------:R-:W-:Y:S02]  /*03c0*/  ELECT P0, URZ, PT ;  /* 0x00000000003f782f */ /* 0x000fe40003800000 */
[----:B------:R-:W-:Y:S01]  /*03d0*/  LEA.HI R7, R7, R18, RZ, 0x7 ;  /* 0x0000001207077211 */ /* 0x000fe200078f38ff */
[----:B------:R-:W1:Y:S01]  /*03e0*/  S2R R4, SR_CTAID.Y ;  /* 0x0000000000047919 */ /* 0x000e620000002600 */
[----:B------:R-:W-:Y:S01]  /*03f0*/  ULDC UR4, c[0x0][0x154] ;  /* 0x0000550000047ab9 */ /* 0x000fe20000000800 */
[----:B------:R-:W-:Y:S01]  /*0400*/  NOP ;  /* 0x0000000000007918 */ /* 0x000fe20000000000 */
[----:B------:R-:W-:Y:S01]  /*0410*/  LOP3.LUT R7, R7, 0xffffff80, RZ, 0xc0, !PT ;  /* 0xffffff8007077812 */ /* 0x000fe200078ec0ff */
[----:B------:R-:W-:Y:S01]  /*0420*/  NOP ;  /* 0x0000000000007918 */ /* 0x000fe20000000000 */
[----:B------:R-:W2:Y:S03]  /*0430*/  LDC R13, c[0x0][0x140] ;  /* 0x00005000ff0d7b82 */ /* 0x000ea60000000800 */
[----:B------:R-:W-:-:S05]  /*0440*/  IMAD.IADD R7, R18, 0x1, -R7 ;  /* 0x0000000112077824 */ /* 0x000fca00078e0a07 */
[----:B------:R-:W-:Y:S01]  /*0450*/  SHF.R.S32.HI R6, RZ, 0x1f, R7 ;  /* 0x0000001fff067819 */ /* 0x000fe20000011407 */
[----:B------:R-:W3:Y:S01]  /*0460*/  LDC R10, c[0x0][0x144] ;  /* 0x00005100ff0a7b82 */ /* 0x000ee20000000800 */
[----:B------:R-:W-:Y:S02]  /*0470*/  LOP3.LUT P2, RZ, R7, 0x7, RZ, 0xc0, !PT ;  /* 0x0000000707ff7812 */ /* 0x000fe4000784c0ff */
[----:B------:R-:W-:Y:S02]  /*0480*/  LEA.HI R6, R6, R7, RZ, 0x3 ;  /* 0x0000000706067211 */ /* 0x000fe400078f18ff */
[----:B0-----:R-:W-:Y:S02]  /*0490*/  ISETP.NE.OR P0, PT, R0, RZ, !P0 ;  /* 0x000000ff0000720c */ /* 0x001fe40004705670 */
[--C-:B------:R-:W-:Y:S02]  /*04a0*/  SHF.R.S32.HI R0, RZ, 0x3, R6.reuse ;  /* 0x00000003ff007819 */ /* 0x100fe40000011406 */
[----:B------:R-:W-:-:S02]  /*04b0*/  SHF.R.S32.HI R9, RZ, 0x1f, R6 ;  /* 0x0000001fff097819 */ /* 0x000fc40000011406 */
[----:B------:R-:W-:Y:S02]  /*04c0*/  SHF.R.S32.HI R6, RZ, 0x1f, R3 ;  /* 0x0000001fff067819 */ /* 0x000fe40000011403 */
[----:B------:R-:W-:Y:S02]  /*04d0*/  LEA.HI R9, R9, R0, RZ, 0x2 ;  /* 0x0000000009097211 */ /* 0x000fe400078f10ff */
[----:B------:R-:W-:Y:S02]  /*04e0*/  LEA.HI R6, R6, R3, RZ, 0x2 ;  /* 0x0000000306067211 */ /* 0x000fe400078f10ff */
[----:B-1----:R-:W-:Y:S01]  /*04f0*/  I2FP.F32.U32 R8, R4 ;  /* 0x0000000400087245 */ /* 0x002fe20000201000 */
[----:B------:R-:W-:Y:S01]  /*0500*/  VOTEU.ALL UP0, P0 ;  /* 0x00000000003f7886 */ /* 0x000fe20000000000 */
[----:B------:R-:W-:Y:S01]  /*0510*/  LOP3.LUT R6, R6, 0x3ffffffc, RZ, 0xc0, !PT ;  /* 0x3ffffffc06067812 */ /* 0x000fe200078ec0ff */
[----:B------:R-:W-:Y:S01]  /*0520*/  VOTEU.ALL UP1, P0 ;  /* 0x00000000003f7886 */ /* 0x000fe20000020000 */
[----:B------:R-:W-:Y:S01]  /*0530*/  LOP3.LUT R9, R9, 0xfffffffc, RZ, 0xc0, !PT ;  /* 0xfffffffc09097812 */ /* 0x000fe200078ec0ff */
[----:B------:R-:W-:Y:S01]  /*0540*/  FMUL R12, R8, UR4 ;  /* 0x00000004080c7c20 */ /* 0x000fe20008400000 */
[----:B------:R-:W0:Y:S01]  /*0550*/  @!UP0 S2UR UR7, SR_CgaCtaId ;  /* 0x00000000000789c3 */ /* 0x000e220000008800 */
[----:B------:R-:W-:Y:S01]  /*0560*/  IMAD.IADD R11, R3, 0x1, -R6 ;  /* 0x00000001030b7824 */ /* 0x000fe200078e0a06 */
[----:B-----5:R-:W-:Y:S01]  /*0570*/  I2FP.F32.U32 R6, UR8 ;  /* 0x0000000800067c45 */ /* 0x020fe20008201000 */
[----:B------:R-:W-:Y:S01]  /*0580*/  IMAD.IADD R0, R0, 0x1, -R9 ;  /* 0x0000000100007824 */ /* 0x000fe200078e0a09 */
[----:B------:R-:W-:Y:S01]  /*0590*/  ULDC UR4, c[0x0][0x150] ;  /* 0x0000540000047ab9 */ /* 0x000fe20000000800 */
[----:B------:R-:W1:Y:S01]  /*05a0*/  F2I.U32.TRUNC.NTZ R12, R12 ;  /* 0x0000000c000c7305 */ /* 0x000e62000020f000 */
[----:B------:R-:W-:Y:S01]  /*05b0*/  SHF.R.S32.HI R3, RZ, 0x1f, R2 ;  /* 0x0000001fff037819 */ /* 0x000fe20000011402 */
[----:B------:R-:W-:Y:S01]  /*05c0*/  FMUL R8, R6, UR4 ;  /* 0x0000000406087c20 */ /* 0x000fe20008400000 */
[----:B------:R-:W5:Y:S01]  /*05d0*/  LDC R9, c[0x0][0x148] ;  /* 0x00005200ff097b82 */ /* 0x000f620000000800 */
[----:B------:R-:W-:Y:S01]  /*05e0*/  IMAD R11, R11, 0x4, R0 ;  /* 0x000000040b0b7824 */ /* 0x000fe200078e0200 */
[----:B------:R-:W-:Y:S01]  /*05f0*/  LEA.HI R3, R3, R2, RZ, 0x2 ;  /* 0x0000000203037211 */ /* 0x000fe200078f10ff */
[----:B------:R-:W-:Y:S01]  /*0600*/  UMOV UR4, 0x20 ;  /* 0x0000002000047882 */ /* 0x000fe20000000000 */
[----:B------:R-:W-:Y:S01]  /*0610*/  @!UP0 UMOV UR6, 0x400 ;  /* 0x0000040000068882 */ /* 0x000fe20000000000 */
[----:B------:R-:W4:Y:S01]  /*0620*/  F2I.U32.TRUNC.NTZ R8, R8 ;  /* 0x0000000800087305 */ /* 0x000f22000020f000 */
[----:B------:R-:W-:Y:S01]  /*0630*/  LOP3.LUT R3, R3, 0xfffffffc, RZ, 0xc0, !PT ;  /* 0xfffffffc03037812 */ /* 0x000fe200078ec0ff */
[----:B------:R-:W-:Y:S01]  /*0640*/  IMAD.SHL.U32 R6, R11, 0x4, RZ ;  /* 0x000000040b067824 */ /* 0x000fe200078e00ff */
[----:B------:R-:W-:-:S04]  /*0650*/  @!UP0 UIADD3 UR4, -UR4, 0x100000, URZ ;  /* 0x0010000004048890 */ /* 0x000fc8000fffe13f */
[----:B------:R-:W-:Y:S02]  /*0660*/  @!UP0 USHF.L.U32 UR5, UR4, 0xb, URZ ;  /* 0x0000000b04058899 */ /* 0x000fe4000800063f */
[----:B------:R-:W-:Y:S01]  /*0670*/  @!UP0 USHF.L.U32 UR4, UR4, 0x1, URZ ;  /* 0x0000000104048899 */ /* 0x000fe2000800063f */
[----:B--2---:R-:W-:Y:S01]  /*0680*/  ISETP.EQ.U32.AND P3, PT, R13, 0x1, PT ;  /* 0x000000010d00780c */ /* 0x004fe20003f62070 */
[----:B------:R-:W-:Y:S01]  /*0690*/  IMAD.IADD R0, R2, 0x1, -R3 ;  /* 0x0000000102007824 */ /* 0x000fe200078e0a03 */
[----:B------:R-:W-:Y:S01]  /*06a0*/  LOP3.LUT R23, R11, 0xc, R6, 0x78, !PT ;  /* 0x0000000c0b177812 */ /* 0x000fe200078e7806 */
[----:B-1----:R-:W-:Y:S01]  /*06b0*/  IMAD.MOV R14, RZ, RZ, -R12 ;  /* 0x000000ffff0e7224 */ /* 0x002fe200078e0a0c */
[----:B0-----:R-:W-:Y:S02]  /*06c0*/  @!UP0 ULEA UR6, UR7, UR6, 0x18 ;  /* 0x0000000607068291 */ /* 0x001fe4000f8ec03f */
[C---:B------:R-:W-:Y:S01]  /*06d0*/  ISETP.NE.AND P1, PT, R0.reuse, 0x3, PT ;  /* 0x000000030000780c */ /* 0x040fe20003f25270 */
[----:B------:R-:W-:Y:S01]  /*06e0*/  VOTEU.ALL UP0, P0 ;  /* 0x00000000003f7886 */ /* 0x000fe20000000000 */
[----:B------:R-:W-:Y:S01]  /*06f0*/  ISETP.LT.U32.AND P0, PT, R23, 0x2, !P2 ;  /* 0x000000021700780c */ /* 0x000fe20005701070 */
[----:B----4-:R-:W-:Y:S01]  /*0700*/  IMAD.MOV R3, RZ, RZ, -R8 ;  /* 0x000000ffff037224 */ /* 0x010fe200078e0a08 */
[----:B------:R-:W-:Y:S01]  /*0710*/  ISETP.EQ.OR P1, PT, R0, RZ, !P1 ;  /* 0x000000ff0000720c */ /* 0x000fe20004f22670 */
[C---:B------:R-:W-:Y:S01]  /*0720*/  VIADD R8, R5.reuse, 0xffffffff ;  /* 0xffffffff05087836 */ /* 0x040fe20000000000 */
[----:B------:R-:W-:Y:S01]  /*0730*/  ISETP.NE.AND P2, PT, R5, RZ, PT ;  /* 0x000000ff0500720c */ /* 0x000fe20003f45270 */
[----:B-----5:R-:W-:Y:S01]  /*0740*/  IMAD R2, R9, R14, R4 ;  /* 0x0000000e09027224 */ /* 0x020fe200078e0204 */
[----:B------:R-:W-:Y:S01]  /*0750*/  ISETP.EQ.AND P1, PT, R5, RZ, P1 ;  /* 0x000000ff0500720c */ /* 0x000fe20000f22270 */
[----:B---3--:R-:W-:Y:S01]  /*0760*/  IMAD R3, R10, R3, UR8 ;  /* 0x000000080a037e24 */ /* 0x008fe2000f8e0203 */
[----:B------:R-:W-:Y:S01]  /*0770*/  ISETP.GE.U32.AND P5, PT, R8, 0x2, PT ;  /* 0x000000020800780c */ /* 0x000fe20003fa6070 */
[----:B------:R-:W0:Y:S02]  /*0780*/  FENCE.VIEW.ASYNC.S ;  /* 0x00000000000073c6 */ /* 0x000e240000000000 */
[----:B0-----:R0:W1:Y:S01]  /*0790*/  @!UP0 SYNCS.EXCH.64 URZ, [UR6+0xa0], UR4 ;  /* 0x0000a004063f85b2 */ /* 0x0010620008000100 */
[----:B------:R-:W-:-:S02]  /*07a0*/  ISETP.NE.AND P4, PT, R2, R23, PT ;  /* 0x000000170200720c */ /* 0x000fc40003f85270 */
[----:B------:R-:W-:Y:S02]  /*07b0*/  SEL R19, RZ, 0x1, !P1 ;  /* 0x00000001ff137807 */ /* 0x000fe40004800000 */
[----:B------:R-:W-:Y:S02]  /*07c0*/  ISETP.EQ.OR P4, PT, R3, RZ, !P4 ;  /* 0x000000ff0300720c */ /* 0x000fe40006782670 */
[----:B------:R-:W-:Y:S02]  /*07d0*/  SEL R19, R19, 0x2, P5 ;  /* 0x0000000213137807 */ /* 0x000fe40002800000 */
[----:B------:R-:W-:-:S04]  /*07e0*/  PLOP3.LUT P0, PT, P0, P4, PT, 0x80, 0x0 ;  /* 0x000000000000781c */ /* 0x000fc80000709070 */
[----:B------:R-:W-:Y:S01]  /*07f0*/  P2R R157, PR, RZ, 0x1 ;  /* 0x00000001ff9d7803 */ /* 0x000fe20000000000 */
[----:B------:R0:W2:Y:S01]  /*0800*/  @!UP1 SYNCS.EXCH.64 URZ, [UR6+0xa8], UR4 ;  /* 0x0000a804063f95b2 */ /* 0x0000a20008000100 */
[----:B------:R-:W-:Y:S01]  /*0810*/  NOP ;  /* 0x0000000000007918 */ /* 0x000fe20000000000 */
[----:B------:R-:W-:Y:S06]  /*0820*/  @!P3 BRA `(.L_x_4) ;  /* 0x000000000008b947 */ /* 0x000fec0003800000 */
[----:B-12---:R-:W-:Y:S01]  /*0830*/  UCGABAR_ARV ;  /* 0x00000000000079c7 */ /* 0x006fe20008000000 */
[----:B------:R-:W-:Y:S05]  /*0840*/  BRA `(.L_x_5) ;  /* 0x0000000000047947 */ /* 0x000fea0003800000 */
.L_x_4:
[----:B-12---:R-:W-:Y:S01]  /*0850*/  NOP ;  /* 0x0000000000007918 */ /* 0x006fe20000000000 */
.L_x_5:
[----:B------:R-:W1:Y:S01]  /*0860*/  LDC R2, c[0x0][0x65c] ;  /* 0x00019700ff027b82 */ /* 0x000e620000000800 */
[----:B------:R-:W-:Y:S02]  /*0870*/  IMAD.U32 R6, RZ, RZ, UR8 ;  /* 0x00000008ff067e24 */ /* 0x000fe4000f8e00ff */
[----:B------:R-:W-:Y:S01]  /*0880*/  IMAD.MOV.U32 R7, RZ, RZ, RZ ;  /* 0x000000ffff077224 */ /* 0x000fe200078e00ff */
[----:B-1----:R-:W-:-:S04]  /*0890*/  ISETP.NE.AND P1, PT, R2, 0x1, PT ;  /* 0x000000010200780c */ /* 0x002fc80003f25270 */
[----:B------:R-:W-:-:S09]  /*08a0*/  P2R R5, PR, RZ, 0x2 ;  /* 0x00000002ff057803 */ /* 0x000fd20000000000 */
[----:B------:R-:W1:Y:S01]  /*08b0*/  @P1 LDC R17, c[0x0][0x10] ;  /* 0x00000400ff111b82 */ /* 0x000e620000000800 */
[----:B------:R-:W-:Y:S02]  /*08c0*/  @P1 IMAD.MOV.U32 R5, RZ, RZ, RZ ;  /* 0x000000ffff051224 */ /* 0x000fe400078e00ff */
[----:B------:R-:W-:-:S05]  /*08d0*/  @P1 IMAD.MOV.U32 R13, RZ, RZ, RZ ;  /* 0x000000ffff0d1224 */ /* 0x000fca00078e00ff */
[----:B------:R-:W2:Y:S01]  /*08e0*/  @!P1 LDC R11, c[0x0][0xc] ;  /* 0x00000300ff0b9b82 */ /* 0x000ea20000000800 */
[----:B-1----:R-:W-:-:S04]  /*08f0*/  @P1 IMAD.WIDE.U32 R16, R17, UR8, R4 ;  /* 0x0000000811101c25 */ /* 0x002fc8000f8e0004 */
[----:B------:R-:W-:Y:S02]  /*0900*/  @P1 IMAD.IADD R17, R17, 0x1, R13 ;  /* 0x0000000111111824 */ /* 0x000fe400078e020d */
[----:B--2---:R-:W-:-:S04]  /*0910*/  @!P1 IMAD.WIDE.U32 R6, R4, R11, R6 ;  /* 0x0000000b04069225 */ /* 0x004fc800078e0006 */
[----:B------:R-:W-:Y:S02]  /*0920*/  @!P1 IMAD.MOV.U32 R16, RZ, RZ, R6 ;  /* 0x000000ffff109224 */ /* 0x000fe400078e0006 */
[----:B------:R-:W-:Y:S01]  /*0930*/  @!P1 IMAD.MOV.U32 R17, RZ, RZ, R7 ;  /* 0x000000ffff119224 */ /* 0x000fe200078e0007 */
[----:B------:R-:W-:Y:S06]  /*0940*/  @!P3 BRA `(.L_x_6) ;  /* 0x00000000000cb947 */ /* 0x000fec0003800000 */
[----:B------:R-:W-:Y:S01]  /*0950*/  UCGABAR_WAIT ;  /* 0x0000000000007dc7 */ /* 0x000fe20008000000 */
[----:B------:R-:W-:Y:S01]  /*0960*/  CCTL.IVALL ;  /* 0x00000000ff00798f */ /* 0x000fe20002000000 */
[----:B------:R-:W-:Y:S05]  /*0970*/  BRA `(.L_x_7) ;  /* 0x0000000000047947 */ /* 0x000fea0003800000 */
.L_x_6:
[----:B------:R-:W-:Y:S06]  /*0980*/  BAR.SYNC.DEFER_BLOCKING 0x0 ;  /* 0x0000000000007b1d */ /* 0x000fec0000010000 */
.L_x_7:
[----:B------:R-:W-:Y:S05]  /*0990*/  @!P2 BRA `(.L_x_8) ;  /* 0x0000007c00a0a947 */ /* 0x000fea0003800000 */
[----:B------:R-:W-:-:S13]  /*09a0*/  ISETP.GT.U32.AND P0, PT, R8, 0x1, PT ;  /* 0x000000010800780c */ /* 0x000fda0003f04070 */
[----:B0-----:R-:W-:Y:S05]  /*09b0*/  @P0 EXIT ;  /* 0x000000000000094d */ /* 0x001fea0003800000 */
[----:B------:R-:W-:Y:S01]  /*09c0*/  ULDC.64 UR4, c[0x0][0x650] ;  /* 0x0001940000047ab9 */ /* 0x000fe20000000a00 */
[----:B------:R-:W-:Y:S01]  /*09d0*/  PRMT R0, RZ, 0x7610, R0 ;  /* 0x00007610ff007816 */ /* 0x000fe20000000000 */
[----:B------:R-:W-:Y:S01]  /*09e0*/  IMAD.MOV.U32 R153, RZ, RZ, -0x1 ;  /* 0xffffffffff997424 */ /* 0x000fe200078e00ff */
[----:B------:R-:W-:Y:S01]  /*09f0*/  ISETP.GE.U32.AND P0, PT, R16, UR4, PT ;  /* 0x0000000410007c0c */ /* 0x000fe2000bf06070 */
[----:B------:R-:W-:Y:S02]  /*0a00*/  IMAD.MOV.U32 R152, RZ, RZ, -0x1 ;  /* 0xffffffffff987424 */ /* 0x000fe400078e00ff */
[----:B------:R-:W-:Y:S01]  /*0a10*/  IMAD.MOV.U32 R22, RZ, RZ, -0x1 ;  /* 0xffffffffff167424 */ /* 0x000fe200078e00ff */
[----:B------:R-:W-:-:S13]  /*0a20*/  ISETP.GE.U32.AND.EX P0, PT, R17, UR5, PT, P0 ;  /* 0x0000000511007c0c */ /* 0x000fda000bf06100 */
[----:B------:R-:W-:Y:S05]  /*0a30*/  @P0 BRA `(.L_x_9) ;  /* 0x00000004002c0947 */ /* 0x000fea0003800000 */
[----:B------:R-:W0:Y:S01]  /*0a40*/  LDC.64 R20, c[0x0][0x628] ;  /* 0x00018a00ff147b82 */ /* 0x000e220000000a00 */
[----:B------:R-:W-:Y:S02]  /*0a50*/  IMAD.MOV.U32 R6, RZ, RZ, R16 ;  /* 0x000000ffff067224 */ /* 0x000fe400078e0010 */
[----:B------:R-:W-:-:S05]  /*0a60*/  IMAD.MOV.U32 R7, RZ, RZ, R17 ;  /* 0x000000ffff077224 */ /* 0x000fca00078e0011 */
[----:B------:R-:W1:Y:S08]  /*0a70*/  LDC R0, c[0x0][0x630] ;  /* 0x00018c00ff007b82 */ /* 0x000e700000000800 */
[----:B------:R-:W2:Y:S01]  /*0a80*/  LDC.64 R24, c[0x0][0x620] ;  /* 0x00018800ff187b82 */ /* 0x000ea20000000a00 */
[----:B0-----:R-:W-:-:S04]  /*0a90*/  ISETP.NE.U32.AND P0, PT, R20, RZ, PT ;  /* 0x000000ff1400720c */ /* 0x001fc80003f05070 */
[----:B------:R-:W-:-:S13]  /*0aa0*/  ISETP.NE.AND.EX P0, PT, R21, RZ, PT, P0 ;  /* 0x000000ff1500720c */ /* 0x000fda0003f05300 */
[----:B-12---:R-:W-:Y:S05]  /*0ab0*/  @!P0 BRA `(.L_x_10) ;  /* 0x0000000000288947 */ /* 0x006fea0003800000 */
[----:B------:R-:W0:Y:S02]  /*0ac0*/  LDC R13, c[0x0][0x634] ;  /* 0x00018d00ff0d7b82 */ /* 0x000e240000000800 */
[----:B0-----:R-:W-:-:S05]  /*0ad0*/  IADD3 R13, P0, R16, R13, RZ ;  /* 0x0000000d100d7210 */ /* 0x001fca0007f1e0ff */
[----:B------:R-:W-:-:S04]  /*0ae0*/  IMAD.X R15, RZ, RZ, R17, P0 ;  /* 0x000000ffff0f7224 */ /* 0x000fc800000e0611 */
[----:B------:R-:W-:-:S04]  /*0af0*/  IMAD.WIDE.U32 R6, R15, R20, RZ ;  /* 0x000000140f067225 */ /* 0x000fc800078e00ff */
[----:B------:R-:W-:-:S04]  /*0b00*/  IMAD.WIDE.U32 R10, P0, R13, R21, R6 ;  /* 0x000000150d0a7225 */ /* 0x000fc80007800006 */
[----:B------:R-:W-:-:S04]  /*0b10*/  IMAD.WIDE.U32 R6, R13, R20, RZ ;  /* 0x000000140d067225 */ /* 0x000fc800078e00ff */
[----:B------:R-:W-:Y:S01]  /*0b20*/  IMAD.X R13, RZ, RZ, RZ, P0 ;  /* 0x000000ffff0d7224 */ /* 0x000fe200000e06ff */
[----:B------:R-:W-:Y:S01]  /*0b30*/  IADD3 RZ, P0, R7, R10, RZ ;  /* 0x0000000a07ff7210 */ /* 0x000fe20007f1e0ff */
[----:B------:R-:W-:-:S04]  /*0b40*/  IMAD.MOV.U32 R12, RZ, RZ, R11 ;  /* 0x000000ffff0c7224 */ /* 0x000fc800078e000b */
[----:B------:R-:W-:-:S08]  /*0b50*/  IMAD.WIDE.U32.X R6, R15, R21, R12, P0 ;  /* 0x000000150f067225 */ /* 0x000fd000000e040c */
.L_x_10:
[----:B------:R-:W0:Y:S01]  /*0b60*/  LDC.64 R20, c[0x0][0x640] ;  /* 0x00019000ff147b82 */ /* 0x000e220000000a00 */
[--C-:B------:R-:W-:Y:S01]  /*0b70*/  SHF.R.U64 R27, R6, R0, R7.reuse ;  /* 0x00000000061b7219 */ /* 0x100fe20000001207 */
[----:B------:R-:W-:Y:S01]  /*0b80*/  IMAD R28, R9, R14, R4 ;  /* 0x0000000e091c7224 */ /* 0x000fe200078e0204 */
[----:B------:R-:W-:Y:S02]  /*0b90*/  SHF.R.U32.HI R0, RZ, R0, R7 ;  /* 0x00000000ff007219 */ /* 0x000fe40000011607 */
[----:B------:R-:W-:-:S03]  /*0ba0*/  IADD3 R5, P0, RZ, -R27, RZ ;  /* 0x8000001bff057210 */ /* 0x000fc60007f1e0ff */
[----:B------:R-:W1:Y:S02]  /*0bb0*/  LDC R8, c[0x0][0x618] ;  /* 0x00018600ff087b82 */ /* 0x000e640000000800 */
[----:B------:R-:W-:-:S04]  /*0bc0*/  IMAD.X R7, RZ, RZ, ~R0, P0 ;  /* 0x000000ffff077224 */ /* 0x000fc800000e0e00 */
[-C--:B------:R-:W-:Y:S02]  /*0bd0*/  IMAD R0, R7, R24.reuse, RZ ;  /* 0x0000001807007224 */ /* 0x080fe400078e02ff */
[----:B------:R-:W2:Y:S01]  /*0be0*/  LDC R11, c[0x0][0x608] ;  /* 0x00018200ff0b7b82 */ /* 0x000ea20000000800 */
[----:B------:R-:W-:-:S04]  /*0bf0*/  IMAD.WIDE.U32 R6, R5, R24, R16 ;  /* 0x0000001805067225 */ /* 0x000fc800078e0010 */
[----:B------:R-:W-:Y:S02]  /*0c00*/  IMAD R5, R5, R25, R0 ;  /* 0x0000001905057224 */ /* 0x000fe400078e0200 */
[----:B------:R-:W-:Y:S01]  /*0c10*/  IMAD.MOV.U32 R25, RZ, RZ, 0x1 ;  /* 0x00000001ff197424 */ /* 0x000fe200078e00ff */
[----:B------:R-:W3:Y:S01]  /*0c20*/  LDC R12, c[0x0][0x658] ;  /* 0x00019600ff0c7b82 */ /* 0x000ee20000000800 */
[----:B0-----:R-:W-:Y:S01]  /*0c30*/  ISETP.NE.U32.AND P0, PT, R20, RZ, PT ;  /* 0x000000ff1400720c */ /* 0x001fe20003f05070 */
[----:B------:R-:W-:Y:S02]  /*0c40*/  IMAD.IADD R5, R7, 0x1, R5 ;  /* 0x0000000107057824 */ /* 0x000fe400078e0205 */
[----:B------:R-:W-:Y:S01]  /*0c50*/  IMAD.MOV.U32 R7, RZ, RZ, -0x1 ;  /* 0xffffffffff077424 */ /* 0x000fe200078e00ff */
[----:B------:R-:W-:-:S03]  /*0c60*/  ISETP.NE.AND.EX P0, PT, R21, RZ, PT, P0 ;  /* 0x000000ff1500720c */ /* 0x000fc60003f05300 */
[----:B------:R-:W0:Y:S01]  /*0c70*/  LDC R15, c[0x0][0x600] ;  /* 0x00018000ff0f7b82 */ /* 0x000e220000000800 */
[-CC-:B-1----:R-:W-:Y:S02]  /*0c80*/  SHF.R.U64 R13, R6, R8.reuse, R5.reuse ;  /* 0x00000008060d7219 */ /* 0x182fe40000001205 */
[----:B------:R-:W-:-:S05]  /*0c90*/  SHF.R.U32.HI R0, RZ, R8, R5 ;  /* 0x00000008ff007219 */ /* 0x000fca0000011605 */
[----:B------:R-:W1:Y:S01]  /*0ca0*/  LDC R22, c[0x0][0x648] ;  /* 0x00019200ff167b82 */ /* 0x000e620000000800 */
[-CC-:B--2---:R-:W-:Y:S02]  /*0cb0*/  SHF.R.U64 R29, R13, R11.reuse, R0.reuse ;  /* 0x0000000b0d1d7219 */ /* 0x184fe40000001200 */
[----:B------:R-:W-:-:S05]  /*0cc0*/  SHF.R.U32.HI R5, RZ, R11, R0 ;  /* 0x0000000bff057219 */ /* 0x000fca0000011600 */
[----:B------:R-:W2:Y:S01]  /*0cd0*/  LDC R24, c[0x0][0x638] ;  /* 0x00018e00ff187b82 */ /* 0x000ea20000000800 */
[-CC-:B---3--:R-:W-:Y:S02]  /*0ce0*/  SHF.R.U64 R14, R29, R12.reuse, R5.reuse ;  /* 0x0000000c1d0e7219 */ /* 0x188fe40000001205 */
[-C--:B------:R-:W-:Y:S02]  /*0cf0*/  SHF.L.U32 R0, R7, R12.reuse, RZ ;  /* 0x0000000c07007219 */ /* 0x080fe400000006ff */
[----:B------:R-:W-:Y:S01]  /*0d00*/  SHF.R.U32.HI R5, RZ, R12, R5 ;  /* 0x0000000cff057219 */ /* 0x000fe20000011605 */
[----:B------:R-:W-:Y:S01]  /*0d10*/  IMAD.MOV.U32 R4, RZ, RZ, R14 ;  /* 0x000000ffff047224 */ /* 0x000fe200078e000e */
[----:B------:R-:W-:Y:S01]  /*0d20*/  LOP3.LUT R10, RZ, R0, RZ, 0x33, !PT ;  /* 0x00000000ff0a7212 */ /* 0x000fe200078e33ff */
[----:B------:R-:W3:Y:S01]  /*0d30*/  LDC R26, c[0x0][0x610] ;  /* 0x00018400ff1a7b82 */ /* 0x000ee20000000800 */
[----:B------:R-:W-:Y:S05]  /*0d40*/  @!P0 BRA `(.L_x_11) ;  /* 0x0000000000288947 */ /* 0x000fea0003800000 */
[----:B------:R-:W4:Y:S02]  /*0d50*/  LDC R9, c[0x0][0x64c] ;  /* 0x00019300ff097b82 */ /* 0x000f240000000800 */
[----:B----4-:R-:W-:-:S05]  /*0d60*/  IADD3 R9, P0, R14, R9, RZ ;  /* 0x000000090e097210 */ /* 0x010fca0007f1e0ff */
        /* <DEDUP_REMOVED lines=8> */
.L_x_11:
[----:B-1----:R-:W-:Y:S01]  /*0df0*/  SHF.R.U64 R4, R4, R22, R5 ;  /* 0x0000001604047219 */ /* 0x002fe20000001205 */
[----:B0-----:R-:W-:Y:S01]  /*0e00*/  VIADD R6, R15, 0xffffffff ;  /* 0xffffffff0f067836 */ /* 0x001fe20000000000 */
[----:B------:R-:W-:Y:S01]  /*0e10*/  SHF.L.U32 R0, R25, R12, RZ ;  /* 0x0000000c19007219 */ /* 0x000fe200000006ff */
[----:B------:R-:W-:Y:S01]  /*0e20*/  IMAD.MOV.U32 R22, RZ, RZ, R27 ;  /* 0x000000ffff167224 */ /* 0x000fe200078e001b */
[----:B------:R-:W-:Y:S01]  /*0e30*/  LOP3.LUT R5, R29, R10, RZ, 0xc0, !PT ;  /* 0x0000000a1d057212 */ /* 0x000fe200078ec0ff */
[----:B------:R-:W-:Y:S01]  /*0e40*/  IMAD.MOV R7, RZ, RZ, -R4 ;  /* 0x000000ffff077224 */ /* 0x000fe200078e0a04 */
[----:B------:R-:W-:Y:S02]  /*0e50*/  SEL R3, R3, R28, !P1 ;  /* 0x0000001c03037207 */ /* 0x000fe40004800000 */
[----:B------:R-:W-:Y:S01]  /*0e60*/  LOP3.LUT R6, R13, R6, RZ, 0xc0, !PT ;  /* 0x000000060d067212 */ /* 0x000fe200078ec0ff */
[----:B------:R-:W-:Y:S02]  /*0e70*/  IMAD R4, R0, R4, R5 ;  /* 0x0000000400047224 */ /* 0x000fe400078e0205 */
[----:B--2---:R-:W-:-:S02]  /*0e80*/  IMAD R0, R7, R24, R14 ;  /* 0x0000001807007224 */ /* 0x004fc400078e020e */
[----:B---3--:R-:W-:Y:S02]  /*0e90*/  IMAD R3, R4, R26, R3 ;  /* 0x0000001a04037224 */ /* 0x008fe400078e0203 */
[----:B------:R-:W-:Y:S02]  /*0ea0*/  IMAD.MOV.U32 R5, RZ, RZ, 0x1 ;  /* 0x00000001ff057424 */ /* 0x000fe400078e00ff */
[----:B------:R-:W-:-:S03]  /*0eb0*/  IMAD R4, R0, R15, R6 ;  /* 0x0000000f00047224 */ /* 0x000fc600078e0206 */
[----:B------:R-:W-:Y:S02]  /*0ec0*/  PRMT R0, R5, 0x7610, R0 ;  /* 0x0000761005007816 */ /* 0x000fe40000000000 */
[----:B------:R-:W-:Y:S02]  /*0ed0*/  SEL R152, R4, R3, !P1 ;  /* 0x0000000304987207 */ /* 0x000fe40004800000 */
[----:B------:R-:W-:-:S07]  /*0ee0*/  SEL R153, R3, R4, !P1 ;  /* 0x0000000403997207 */ /* 0x000fce0004800000 */
.L_x_9:
[----:B------:R-:W-:-:S08]  /*0ef0*/  NOP ;  /* 0x0000000000007918 */ /* 0x000fd00000000000 */
[----:B------:R-:W0:Y:S02]  /*0f00*/  USETMAXREG.TRY_ALLOC.CTAPOOL UP0, 0xe8 ;  /* 0x000000e8000079c8 */ /* 0x000e240008000600 */
[----:B0-----:R-:W-:-:S13]  /*0f10*/  PLOP3.LUT P0, PT, PT, PT, UP0, 0x80, 0x0 ;  /* 0x000000000000781c */ /* 0x001fda0003f0f008 */
[----:B------:R-:W-:Y:S05]  /*0f20*/  @!P0 BRA `(.L_x_9) ;  /* 0xfffffffc00f08947 */ /* 0x000fea000383ffff */
[----:B------:R-:W-:Y:S01]  /*0f30*/  ULDC.64 UR4, c[0x0][0x598] ;  /* 0x0001660000047ab9 */ /* 0x000fe20000000a00 */
[----:B------:R-:W-:Y:S01]  /*0f40*/  ULDC.64 UR36, c[0x0][0x208] ;  /* 0x0000820000247ab9 */ /* 0x000fe20000000a00 */
[----:B------:R-:W-:-:S04]  /*0f50*/  ISETP.NE.U32.AND P0, PT, RZ, UR4, PT ;  /* 0x00000004ff007c0c */ /* 0x000fc8000bf05070 */
[----:B------:R-:W-:-:S13]  /*0f60*/  ISETP.NE.AND.EX P0, PT, RZ, UR5, PT, P0 ;  /* 0x00000005ff007c0c */ /* 0x000fda000bf05300 */
[----:B------:R-:W-:Y:S05]  /*0f70*/  @!P0 BRA `(.L_x_12) ;  /* 0x00000000001c8947 */ /* 0x000fea0003800000 */
[----:B------:R-:W0:Y:S02]  /*0f80*/  LDC.64 R4, c[0x0][0x598] ;  /* 0x00016600ff047b82 */ /* 0x000e240000000a00 */
[----:B0-----:R-:W2:Y:S02]  /*0f90*/  LDG.E.64 R4, desc[UR36][R4.64] ;  /* 0x0000002404047981 */ /* 0x001ea4000c1e1b00 */
[----:B--2---:R-:W-:-:S04]  /*0fa0*/  ISETP.NE.U32.AND P0, PT, R4, RZ, PT ;  /* 0x000000ff0400720c */ /* 0x004fc80003f05070 */
[----:B------:R-:W-:-:S13]  /*0fb0*/  ISETP.NE.AND.EX P0, PT, R5, RZ, PT, P0 ;  /* 0x000000ff0500720c */ /* 0x000fda0003f05300 */
[----:B------:R-:W-:Y:S05]  /*0fc0*/  @!P0 BRA `(.L_x_12) ;  /* 0x0000000000088947 */ /* 0x000fea0003800000 */
[----:B------:R0:W5:Y:S01]  /*0fd0*/  LD.E R154, desc[UR36][R4.64] ;  /* 0x00000024049a7980 */ /* 0x000162000c101900 */
[----:B------:R-:W-:Y:S05]  /*0fe0*/  BRA `(.L_x_13) ;  /* 0x0000000000247947 */ /* 0x000fea0003800000 */
.L_x_12:
[----:B------:R-:W-:Y:S02]  /*0ff0*/  ULDC.64 UR4, c[0x0][0x588] ;  /* 0x0001620000047ab9 */ /* 0x000fe40000000a00 */
[----:B------:R-:W-:-:S04]  /*1000*/  ISETP.NE.U32.AND P0, PT, RZ, UR4, PT ;  /* 0x00000004ff007c0c */ /* 0x000fc8000bf05070 */
[----:B------:R-:W-:-:S13]  /*1010*/  ISETP.NE.AND.EX P0, PT, RZ, UR5, PT, P0 ;  /* 0x00000005ff007c0c */ /* 0x000fda000bf05300 */
[----:B------:R-:W-:Y:S05]  /*1020*/  @!P0 BRA `(.L_x_14) ;  /* 0x00000000000c8947 */ /* 0x000fea0003800000 */
[----:B------:R-:W0:Y:S02]  /*1030*/  LDC.64 R154, c[0x0][0x588] ;  /* 0x00016200ff9a7b82 */ /* 0x000e240000000a00 */
[----:B0-----:R1:W5:Y:S01]  /*1040*/  LDG.E R154, desc[UR36][R154.64] ;  /* 0x000000249a9a7981 */ /* 0x001362000c1e1900 */
[----:B------:R-:W-:Y:S05]  /*1050*/  BRA `(.L_x_13) ;  /* 0x0000000000087947 */ /* 0x000fea0003800000 */
.L_x_14:
[----:B------:R-:W-:Y:S02]  /*1060*/  ULDC UR4, c[0x0][0x580] ;  /* 0x0001600000047ab9 */ /* 0x000fe40000000800 */
[----:B------:R-:W-:-:S07]  /*1070*/  IMAD.U32 R154, RZ, RZ, UR4 ;  /* 0x00000004ff9a7e24 */ /* 0x000fce000f8e00ff */
.L_x_13:
[----:B------:R-:W-:Y:S02]  /*1080*/  ULDC.64 UR4, c[0x0][0x5a0] ;  /* 0x0001680000047ab9 */ /* 0x000fe40000000a00 */
[----:B------:R-:W-:-:S04]  /*1090*/  ISETP.NE.U32.AND P0, PT, RZ, UR4, PT ;  /* 0x00000004ff007c0c */ /* 0x000fc8000bf05070 */
[----:B------:R-:W-:-:S13]  /*10a0*/  ISETP.NE.AND.EX P0, PT, RZ, UR5, PT, P0 ;  /* 0x00000005ff007c0c */ /* 0x000fda000bf05300 */
[----:B------:R-:W-:Y:S05]  /*10b0*/  @!P0 BRA `(.L_x_15) ;  /* 0x00000000001c8947 */ /* 0x000fea0003800000 */
[----:B0-----:R-:W0:Y:S02]  /*10c0*/  LDC.64 R4, c[0x0][0x5a0] ;  /* 0x00016800ff047b82 */ /* 0x001e240000000a00 */
[----:B0-----:R-:W2:Y:S02]  /*10d0*/  LDG.E.64 R4, desc[UR36][R4.64] ;  /* 0x0000002404047981 */ /* 0x001ea4000c1e1b00 */
[----:B--2---:R-:W-:-:S04]  /*10e0*/  ISETP.NE.U32.AND P0, PT, R4, RZ, PT ;  /* 0x000000ff0400720c */ /* 0x004fc80003f05070 */
[----:B------:R-:W-:-:S13]  /*10f0*/  ISETP.NE.AND.EX P0, PT, R5, RZ, PT, P0 ;  /* 0x000000ff0500720c */ /* 0x000fda0003f05300 */
[----:B------:R-:W-:Y:S05]  /*1100*/  @!P0 BRA `(.L_x_15) ;  /* 0x0000000000088947 */ /* 0x000fea0003800000 */
[----:B-1----:R0:W5:Y:S01]  /*1110*/  LD.E R155, desc[UR36][R4.64] ;  /* 0x00000024049b7980 */ /* 0x002162000c101900 */
[----:B------:R-:W-:Y:S05]  /*1120*/  BRA `(.L_x_16) ;  /* 0x0000000000247947 */ /* 0x000fea0003800000 */
.L_x_15:
[----:B------:R-:W-:Y:S02]  /*1130*/  ULDC.64 UR4, c[0x0][0x590] ;  /* 0x0001640000047ab9 */ /* 0x000fe40000000a00 */
[----:B------:R-:W-:-:S04]  /*1140*/  ISETP.NE.U32.AND P0, PT, RZ, UR4, PT ;  /* 0x00000004ff007c0c */ /* 0x000fc8000bf05070 */
[----:B------:R-:W-:-:S13]  /*1150*/  ISETP.NE.AND.EX P0, PT, RZ, UR5, PT, P0 ;  /* 0x00000005ff007c0c */ /* 0x000fda000bf05300 */
[----:B------:R-:W-:Y:S05]  /*1160*/  @!P0 BRA `(.L_x_17) ;  /* 0x00000000000c8947 */ /* 0x000fea0003800000 */
[----:B0-----:R-:W1:Y:S02]  /*1170*/  LDC.64 R4, c[0x0][0x590] ;  /* 0x00016400ff047b82 */ /* 0x001e640000000a00 */
[----:B-1----:R1:W5:Y:S01]  /*1180*/  LDG.E R155, desc[UR36][R4.64] ;  /* 0x00000024049b7981 */ /* 0x002362000c1e1900 */
[----:B------:R-:W-:Y:S05]  /*1190*/  BRA `(.L_x_16) ;  /* 0x0000000000087947 */ /* 0x000fea0003800000 */
.L_x_17:
[----:B------:R-:W-:Y:S02]  /*11a0*/  ULDC UR4, c[0x0][0x584] ;  /* 0x0001610000047ab9 */ /* 0x000fe40000000800 */
[----:B-1----:R-:W-:-:S07]  /*11b0*/  IMAD.U32 R155, RZ, RZ, UR4 ;  /* 0x00000004ff9b7e24 */ /* 0x002fce000f8e00ff */
.L_x_16:
[----:B------:R-:W-:-:S13]  /*11c0*/  LOP3.LUT P0, RZ, R0, 0xff, RZ, 0xc0, !PT ;  /* 0x000000ff00ff7812 */ /* 0x000fda000780c0ff */
[----:B------:R-:W-:Y:S05]  /*11d0*/  @!P0 EXIT ;  /* 0x000000000000894d */ /* 0x000fea0003800000 */
[----:B------:R-:W-:Y:S01]  /*11e0*/  ULDC UR4, c[0x0][0x28c] ;  /* 0x0000a30000047ab9 */ /* 0x000fe20000000800 */
[----:B------:R-:W-:Y:S01]  /*11f0*/  UMOV UR38, URZ ;  /* 0x0000003f00267c82 */ /* 0x000fe20008000000 */
[----:B------:R-:W-:Y:S01]  /*1200*/  UIADD3 UR4, UR4, 0x3f, URZ ;  /* 0x0000003f04047890 */ /* 0x000fe2000fffe03f */
[----:B------:R-:W-:-:S03]  /*1210*/  UMOV UR39, URZ ;  /* 0x0000003f00277c82 */ /* 0x000fc60008000000 */
[----:B------:R-:W-:-:S04]  /*1220*/  USHF.R.S32.HI UR5, URZ, 0x1f, UR4 ;  /* 0x0000001f3f057899 */ /* 0x000fc80008011404 */
[----:B------:R-:W-:-:S04]  /*1230*/  ULEA.HI UR5, UR5, UR4, URZ, 0x6 ;  /* 0x0000000405057291 */ /* 0x000fc8000f8f303f */
[----:B------:R-:W-:-:S12]  /*1240*/  USHF.R.S32.HI UR40, URZ, 0x6, UR5 ;  /* 0x000000063f287899 */ /* 0x000fd80008011405 */
.L_x_297:
[----:B------:R-:W-:Y:S01]  /*1250*/  LOP3.LUT R0, R18, 0x80, RZ, 0xc0, !PT ;  /* 0x0000008012007812 */ /* 0x000fe200078ec0ff */
[----:B------:R-:W2:Y:S01]  /*1260*/  S2UR UR7, SR_CgaCtaId ;  /* 0x00000000000779c3 */ /* 0x000ea20000008800 */
[----:B------:R-:W-:Y:S02]  /*1270*/  UMOV UR6, 0x400 ;  /* 0x0000040000067882 */ /* 0x000fe40000000000 */
[----:B------:R-:W-:-:S06]  /*1280*/  SHF.R.U32.HI R0, RZ, 0x7, R0 ;  /* 0x00000007ff007819 */ /* 0x000fcc0000011600 */
[----:B---3--:R-:W3:Y:S01]  /*1290*/  SHFL.IDX PT, R0, R0, RZ, 0x1f ;  /* 0x00001fff00007589 */ /* 0x008ee200000e0000 */
[----:B--2---:R-:W-:Y:S01]  /*12a0*/  ULEA UR6, UR7, UR6, 0x18 ;  /* 0x0000000607067291 */ /* 0x004fe2000f8ec03f */
[----:B---3--:R-:W-:-:S13]  /*12b0*/  R2UR UR4, R0 ;  /* 0x00000000000472ca */ /* 0x008fda00000e0000 */
[----:B------:R-:W-:-:S04]  /*12c0*/  ULEA.HI UR5, UR4, UR4, URZ, 0x1 ;  /* 0x0000000404057291 */ /* 0x000fc8000f8f083f */
[----:B------:R-:W-:-:S04]  /*12d0*/  ULOP3.LUT UR5, UR5, 0xffffe, URZ, 0xc0, !UPT ;  /* 0x000ffffe05057892 */ /* 0x000fc8000f8ec03f */
[----:B------:R-:W-:-:S03]  /*12e0*/  UIADD3 UR5, UR4, -UR5, URZ ;  /* 0x8000000504057290 */ /* 0x000fc6000fffe03f */
[----:B------:R-:W-:Y:S01]  /*12f0*/  ULDC UR4, c[0x0][0x28c] ;  /* 0x0000a30000047ab9 */ /* 0x000fe20000000800 */
[----:B------:R-:W-:Y:S01]  /*1300*/  ULEA UR5, UR5, UR6, 0xc ;  /* 0x0000000605057291 */ /* 0x000fe2000f8e603f */
[----:B------:R-:W-:-:S03]  /*1310*/  ISETP.LT.AND P0, PT, RZ, UR4, PT ;  /* 0x00000004ff007c0c */ /* 0x000fc6000bf01270 */
[----:B------:R-:W-:-:S04]  /*1320*/  UIADD3 UR5, UR5, 0x180, URZ ;  /* 0x0000018005057890 */ /* 0x000fc8000fffe03f */
[----:B------:R-:W-:-:S04]  /*1330*/  USHF.R.U32.HI UR5, URZ, 0x4, UR5 ;  /* 0x000000043f057899 */ /* 0x000fc80008011605 */
[----:B------:R-:W-:Y:S02]  /*1340*/  ULOP3.LUT UR41, UR5, 0x3fff, URZ, 0xc0, !UPT ;  /* 0x00003fff05297892 */ /* 0x000fe4000f8ec03f */
[----:B0-----:R-:W-:Y:S10]  /*1350*/  @P0 BRA `(.L_x_18) ;  /* 0x0000000000400947 */ /* 0x001ff40003800000 */
[----:B------:R-:W-:Y:S01]  /*1360*/  MOV R0, 0x0 ;  /* 0x0000000000007802 */ /* 0x000fe20000000f00 */
[----:B------:R-:W-:Y:S01]  /*1370*/  ULDC.64 UR4, c[0x4][0x68] ;  /* 0x01001a0000047ab9 */ /* 0x000fe20000000a00 */
[----:B------:R-:W-:Y:S01]  /*1380*/  ULDC.64 UR6, c[0x4][0x8] ;  /* 0x0100020000067ab9 */ /* 0x000fe20000000a00 */
[----:B01----:R-:W-:Y:S01]  /*1390*/  IMAD.U32 R4, RZ, RZ, UR4 ;  /* 0x00000004ff047e24 */ /* 0x003fe2000f8e00ff */
[----:B------:R0:W1:Y:S01]  /*13a0*/  LDC.64 R14, c[0x4][R0] ;  /* 0x01000000000e7b82 */ /* 0x0000620000000a00 */
[----:B------:R-:W-:Y:S01]  /*13b0*/  IMAD.U32 R5, RZ, RZ, UR5 ;  /* 0x00000005ff057e24 */ /* 0x000fe2000f8e00ff */
[----:B------:R-:W-:Y:S01]  /*13c0*/  ULDC.64 UR4, c[0x4][0x70] ;  /* 0x01001c0000047ab9 */ /* 0x000fe20000000a00 */
[----:B------:R-:W-:Y:S02]  /*13d0*/  IMAD.U32 R10, RZ, RZ, UR6 ;  /* 0x00000006ff0a7e24 */ /* 0x000fe4000f8e00ff */
[----:B------:R-:W-:Y:S02]  /*13e0*/  IMAD.U32 R6, RZ, RZ, UR4 ;  /* 0x00000004ff067e24 */ /* 0x000fe4000f8e00ff */
[----:B------:R-:W-:-:S02]  /*13f0*/  IMAD.U32 R7, RZ, RZ, UR5 ;  /* 0x00000005ff077e24 */ /* 0x000fc4000f8e00ff */
[----:B------:R-:W-:Y:S02]  /*1400*/  IMAD.U32 R11, RZ, RZ, UR7 ;  /* 0x00000007ff0b7e24 */ /* 0x000fe4000f8e00ff */
[----:B------:R-:W-:Y:S02]  /*1410*/  IMAD.MOV.U32 R8, RZ, RZ, 0x1e1 ;  /* 0x000001e1ff087424 */ /* 0x000fe400078e00ff */
[----:B------:R-:W-:Y:S02]  /*1420*/  IMAD.MOV.U32 R12, RZ, RZ, 0x1 ;  /* 0x00000001ff0c7424 */ /* 0x000fe400078e00ff */
[----:B0-----:R-:W-:-:S07]  /*1430*/  IMAD.MOV.U32 R13, RZ, RZ, RZ ;  /* 0x000000ffff0d7224 */ /* 0x001fce00078e00ff */
[----:B------:R-:W-:-:S07]  /*1440*/  LEPC R20, `(.L_x_18) ;  /* 0x000000001014794e */ /* 0x000fce0000000000 */
[----:B-1---5:R-:W-:Y:S05]  /*1450*/  CALL.ABS.NOINC R14 ;  /* 0x000000000e007343 */ /* 0x022fea0003c00000 */
.L_x_18:
[----:B------:R-:W-:-:S04]  /*1460*/  LOP3.LUT R0, R19, 0x1, RZ, 0xfc, !PT ;  /* 0x0000000113007812 */ /* 0x000fc800078efcff */
[----:B------:R-:W-:-:S13]  /*1470*/  ISETP.NE.AND P0, PT, R0, 0x3, PT ;  /* 0x000000030000780c */ /* 0x000fda0003f05270 */
[----:B------:R-:W-:Y:S05]  /*1480*/  @!P0 BRA `(.L_x_19) ;  /* 0x0000000000048947 */ /* 0x000fea0003800000 */
[----:B------:R-:W-:Y:S01]  /*1490*/  BPT.TRAP 0x1 ;  /* 0x000000040000795c */ /* 0x000fe20000300000 */
.L_x_19:
[----:B------:R-:W2:Y:S01]  /*14a0*/  S2UR UR5, SR_CgaCtaId ;  /* 0x00000000000579c3 */ /* 0x000ea20000008800 */
[----:B------:R-:W-:Y:S01]  /*14b0*/  UMOV UR4, 0x400 ;  /* 0x0000040000047882 */ /* 0x000fe20000000000 */
[----:B------:R-:W-:Y:S02]  /*14c0*/  IMAD.U32 R0, RZ, RZ, UR38 ;  /* 0x00000026ff007e24 */ /* 0x000fe4000f8e00ff */
[----:B------:R-:W-:-:S03]  /*14d0*/  IMAD.U32 R3, RZ, RZ, UR39 ;  /* 0x00000027ff037e24 */ /* 0x000fc6000f8e00ff */
[----:B------:R-:W-:Y:S01]  /*14e0*/  SHF.L.U32 R0, R0, 0x1f, RZ ;  /* 0x0000001f00007819 */ /* 0x000fe200000006ff */
[----:B--2---:R-:W-:-:S06]  /*14f0*/  ULEA UR4, UR5, UR4, 0x18 ;  /* 0x0000000405047291 */ /* 0x004fcc000f8ec03f */
[----:B------:R-:W-:-:S04]  /*1500*/  IMAD.U32 R6, RZ, RZ, UR4 ;  /* 0x00000004ff067e24 */ /* 0x000fc8000f8e00ff */
[----:B------:R-:W-:-:S04]  /*1510*/  IMAD R3, R3, 0x8, R6 ;  /* 0x0000000803037824 */ /* 0x000fc800078e0206 */
[----:B------:R2:W3:Y:S01]  /*1520*/  SYNCS.PHASECHK.TRANS64.TRYWAIT P1, [R3+URZ], R0 ;  /* 0x00000000030075a7 */ /* 0x0004e2000802017f */
[----:B------:R-:W-:Y:S05]  /*1530*/  @!P0 BRA `(.L_x_20) ;  /* 0x0000000000048947 */ /* 0x000fea0003800000 */
[----:B------:R-:W-:Y:S01]  /*1540*/  BPT.TRAP 0x1 ;  /* 0x000000040000795c */ /* 0x000fe20000300000 */
.L_x_20:
[----:B---3--:R-:W-:Y:S05]  /*1550*/  @P1 BRA `(.L_x_21) ;  /* 0x0000000000081947 */ /* 0x008fea0003800000 */
[----:B------:R-:W3:Y:S02]  /*1560*/  SYNCS.PHASECHK.TRANS64.TRYWAIT P1, [R3+URZ], R0 ;  /* 0x00000000030075a7 */ /* 0x000ee4000802017f */
[----:B---3--:R-:W-:Y:S05]  /*1570*/  @!P1 BRA `(.L_x_22) ;  /* 0x0000008800c89947 */ /* 0x008fea0003800000 */
.L_x_21:
[----:B------:R-:W-:-:S04]  /*1580*/  UISETP.LT.AND UP0, UPT, UR40, 0x1, UPT ;  /* 0x000000012800788c */ /* 0x000fc8000bf01270 */
[----:B------:R-:W-:-:S06]  /*1590*/  USEL UR4, UR40, 0x1, UP0 ;  /* 0x0000000128047887 */ /* 0x000fcc0008000000 */
[----:B--23--:R-:W-:Y:S01]  /*15a0*/  IMAD.U32 R0, RZ, RZ, UR4 ;  /* 0x00000004ff007e24 */ /* 0x00cfe2000f8e00ff */
[----:B------:R-:W-:Y:S05]  /*15b0*/  WARPSYNC.ALL ;  /* 0x0000000000007948 */ /* 0x000fea0003800000 */
[----:B------:R-:W-:-:S04]  /*15c0*/  IADD3 R0, -R0, UR40, RZ ;  /* 0x0000002800007c10 */ /* 0x000fc8000fffe1ff */
[----:B------:R-:W-:Y:S02]  /*15d0*/  ISETP.GE.AND P1, PT, R0, 0x1, PT ;  /* 0x000000010000780c */ /* 0x000fe40003f26270 */
[----:B------:R-:W-:Y:S01]  /*15e0*/  R2UR UR4, R6 ;  /* 0x00000000060472ca */ /* 0x000fe200000e0000 */
[----:B------:R-:W-:Y:S01]  /*15f0*/  ULOP3.LUT UR41, UR41, 0x10000, URZ, 0xfc, !UPT ;  /* 0x0001000029297892 */ /* 0x000fe2000f8efc3f */
[----:B------:R-:W-:Y:S01]  /*1600*/  WARPGROUP.ARRIVE ;  /* 0x00000000000079c5 */ /* 0x000fe20000000000 */
[----:B------:R-:W-:Y:S01]  /*1610*/  UMOV UR5, 0x80000020 ;  /* 0x8000002000057882 */ /* 0x000fe20000000000 */
[----:B------:R-:W-:-:S09]  /*1620*/  UMOV UR7, 0x80000020 ;  /* 0x8000002000077882 */ /* 0x000fd20000000000 */
[----:B------:R-:W-:-:S04]  /*1630*/  UIADD3 UR4, UR4, 0x12180, URZ ;  /* 0x0001218004047890 */ /* 0x000fc8000fffe03f */
[----:B------:R-:W-:-:S04]  /*1640*/  USHF.R.U32.HI UR4, URZ, 0x4, UR4 ;  /* 0x000000043f047899 */ /* 0x000fc80008011604 */
[----:B------:R-:W-:-:S04]  /*1650*/  ULOP3.LUT UR4, UR4, 0x3fff, URZ, 0xc0, !UPT ;  /* 0x00003fff04047892 */ /* 0x000fc8000f8ec03f */
[----:B------:R-:W-:Y:S02]  /*1660*/  ULOP3.LUT UR9, UR4, 0x10000, URZ, 0xfc, !UPT ;  /* 0x0001000004097892 */ /* 0x000fe4000f8efc3f */
[----:B------:R-:W-:Y:S02]  /*1670*/  ULEA UR4, UR39, UR41, 0x9 ;  /* 0x0000002927047291 */ /* 0x000fe4000f8e483f */
[----:B------:R-:W-:-:S09]  /*1680*/  ULEA UR6, UR39, UR9, 0xa ;  /* 0x0000000927067291 */ /* 0x000fd2000f8e503f */
[----:B------:R-:W-:Y:S01]  /*1690*/  IGMMA.64x256x32.S8.S8 R24, gdesc[UR4], RZ, !UPT, gsb0 ;  /* 0x06600000041879f1 */ /* 0x000fe2000c0410ff */
[----:B------:R-:W-:Y:S02]  /*16a0*/  UIADD3 UR4, UR4, 0x2, URZ ;  /* 0x0000000204047890 */ /* 0x000fe4000fffe03f */
[----:B------:R-:W-:Y:S01]  /*16b0*/  UIADD3 UR6, UR6, 0x2, URZ ;  /* 0x0000000206067890 */ /* 0x000fe2000fffe03f */
[----:B------:R-:W-:Y:S01]  /*16c0*/  UMOV UR5, 0x80000020 ;  /* 0x8000002000057882 */ /* 0x000fe20000000000 */
[----:B------:R-:W-:Y:S01]  /*16d0*/  UMOV UR7, 0x80000020 ;  /* 0x8000002000077882 */ /* 0x000fe20000000000 */
[----:B------:R-:W-:Y:S02]  /*16e0*/  WARPGROUP.DEPBAR.LE gsb0, 0x0 ;  /* 0x00008000000079c5 */ /* 0x000fe40000010000 */
[----:B------:R-:W-:-:S06]  /*16f0*/  WARPGROUP.ARRIVE ;  /* 0x00000000000079c5 */ /* 0x000fcc0000000000 */
[----:B------:R-:W-:Y:S03]  /*1700*/  IGMMA.64x256x32.S8.S8 R24, gdesc[UR4], R24, gsb0 ;  /* 0x06600000041879f1 */ /* 0x000fe60008041018 */
[----:B------:R-:W-:Y:S02]  /*1710*/  WARPGROUP.DEPBAR.LE gsb0, 0x0 ;  /* 0x00008000000079c5 */ /* 0x000fe40000010000 */
[----:B------:R-:W-:Y:S05]  /*1720*/  @!P1 BRA `(.L_x_23) ;  /* 0x0000000000e49947 */ /* 0x000fea0003800000 */
[----:B------:R-:W-:Y:S02]  /*1730*/  UIADD3 UR4, UR39, 0x1, URZ ;  /* 0x0000000127047890 */ /* 0x000fe4000fffe03f */
[----:B------:R-:W-:Y:S02]  /*1740*/  IMAD.U32 R3, RZ, RZ, UR39 ;  /* 0x00000027ff037e24 */ /* 0x000fe4000f8e00ff */
[----:B------:R-:W-:-:S04]  /*1750*/  UISETP.NE.AND UP0, UPT, UR4, 0x9, UPT ;  /* 0x000000090400788c */ /* 0x000fc8000bf05270 */
[----:B------:R-:W-:Y:S02]  /*1760*/  USEL UR5, URZ, 0x1, UP0 ;  /* 0x000000013f057887 */ /* 0x000fe40008000000 */
[----:B------:R-:W-:Y:S02]  /*1770*/  USEL UR8, UR4, URZ, UP0 ;  /* 0x0000003f04087287 */ /* 0x000fe40008000000 */
[----:B------:R-:W-:-:S06]  /*1780*/  ULOP3.LUT UR5, UR38, UR5, URZ, 0x3c, !UPT ;  /* 0x0000000526057292 */ /* 0x000fcc000f8e3c3f */
[----:B------:R-:W-:-:S07]  /*1790*/  IMAD.U32 R7, RZ, RZ, UR5 ;  /* 0x00000005ff077e24 */ /* 0x000fce000f8e00ff */
.L_x_30:
[----:B------:R-:W-:Y:S05]  /*17a0*/  @!P0 BRA `(.L_x_24) ;  /* 0x0000000000048947 */ /* 0x000fea0003800000 */
[----:B------:R-:W-:Y:S01]  /*17b0*/  BPT.TRAP 0x1 ;  /* 0x000000040000795c */ /* 0x000fe20000300000 */
.L_x_24:
[----:B------:R-:W2:Y:S01]  /*17c0*/  S2UR UR5, SR_CgaCtaId ;  /* 0x00000000000579c3 */ /* 0x000ea20000008800 */
[----:B------:R-:W-:Y:S01]  /*17d0*/  UMOV UR4, 0x400 ;  /* 0x0000040000047882 */ /* 0x000fe20000000000 */
[----:B01----:R-:W-:Y:S01]  /*17e0*/  IMAD.U32 R5, RZ, RZ, UR8 ;  /* 0x00000008ff057e24 */ /* 0x003fe2000f8e00ff */
[----:B------:R-:W-:Y:S01]  /*17f0*/  SHF.L.U32 R4, R7, 0x1f, RZ ;  /* 0x0000001f07047819 */ /* 0x000fe200000006ff */
[----:B--2---:R-:W-:-:S06]  /*1800*/  ULEA UR4, UR5, UR4, 0x18 ;  /* 0x0000000405047291 */ /* 0x004fcc000f8ec03f */
[----:B------:R-:W-:-:S04]  /*1810*/  IMAD.U32 R6, RZ, RZ, UR4 ;  /* 0x00000004ff067e24 */ /* 0x000fc8000f8e00ff */
[----:B------:R-:W-:-:S04]  /*1820*/  IMAD R5, R5, 0x8, R6 ;  /* 0x0000000805057824 */ /* 0x000fc800078e0206 */
[----:B------:R0:W1:Y:S01]  /*1830*/  SYNCS.PHASECHK.TRANS64.TRYWAIT P1, [R5+URZ], R4 ;  /* 0x00000004050075a7 */ /* 0x000062000802017f */
[----:B------:R-:W-:Y:S05]  /*1840*/  @!P0 BRA `(.L_x_25) ;  /* 0x0000000000048947 */ /* 0x000fea0003800000 */
[----:B------:R-:W-:Y:S01]  /*1850*/  BPT.TRAP 0x1 ;  /* 0x000000040000795c */ /* 0x000fe20000300000 */
.L_x_25:
[----:B-1----:R-:W-:Y:S05]  /*1860*/  @P1 BRA `(.L_x_26) ;  /* 0x0000000000081947 */ /* 0x002fea0003800000 */
[----:B------:R-:W1:Y:S02]  /*1870*/  SYNCS.PHASECHK.TRANS64.TRYWAIT P1, [R5+URZ], R4 ;  /* 0x00000004050075a7 */ /* 0x000e64000802017f */
[----:B-1----:R-:W-:Y:S05]  /*1880*/  @!P1 BRA `(.L_x_27) ;  /* 0x0000008800189947 */ /* 0x002fea0003800000 */
.L_x_26:
[----:B------:R-:W-:Y:S01]  /*1890*/  ULEA UR4, UR8, UR41, 0x9 ;  /* 0x0000002908047291 */ /* 0x000fe2000f8e483f */
[----:B------:R-:W-:Y:S01]  /*18a0*/  WARPGROUP.ARRIVE ;  /* 0x00000000000079c5 */ /* 0x000fe20000000000 */
[----:B------:R-:W-:Y:S01]  /*18b0*/  ULEA UR6, UR8, UR9, 0xa ;  /* 0x0000000908067291 */ /* 0x000fe2000f8e503f */
[----:B------:R-:W-:Y:S01]  /*18c0*/  UMOV UR5, 0x80000020 ;  /* 0x8000002000057882 */ /* 0x000fe20000000000 */
[----:B------:R-:W-:-:S07]  /*18d0*/  UMOV UR7, 0x80000020 ;  /* 0x8000002000077882 */ /* 0x000fce0000000000 */
[----:B------:R-:W-:Y:S01]  /*18e0*/  IGMMA.64x256x32.S8.S8 R24, gdesc[UR4], R24, gsb0 ;  /* 0x06600000041879f1 */ /* 0x000fe20008041018 */
        /* <DEDUP_REMOVED lines=9> */
[----:B------:R-:W-:Y:S01]  /*1980*/  BPT.TRAP 0x1 ;  /* 0x000000040000795c */ /* 0x000fe20000300000 */
.L_x_28:
[----:B------:R-:W-:-:S13]  /*1990*/  ISETP.NE.AND P1, PT, R157, RZ, PT ;  /* 0x000000ff9d00720c */ /* 0x000fda0003f25270 */
[----:B01----:R-:W-:-:S04]  /*19a0*/  @P1 IMAD R4, R3, 0x8, R6 ;  /* 0x0000000803041824 */ /* 0x003fc800078e0206 */
[----:B------:R-:W-:-:S05]  /*19b0*/  @P1 VIADD R4, R4, 0x48 ;  /* 0x0000004804041836 */ /* 0x000fca0000000000 */
[----:B------:R-:W-:-:S04]  /*19c0*/  @P1 PRMT R4, R23, 0x654, R4 ;  /* 0x0000065417041816 */ /* 0x000fc80000000004 */
[----:B------:R0:W-:Y:S01]  /*19d0*/  @P1 SYNCS.ARRIVE.TRANS64.RED.A1T0 RZ, [R4+URZ], RZ ;  /* 0x000000ff04ff19a7 */ /* 0x0001e2000810043f */
[----:B------:R-:W-:-:S13]  /*19e0*/  ISETP.GT.U32.AND P1, PT, R19, 0x1, PT ;  /* 0x000000011300780c */ /* 0x000fda0003f24070 */
[----:B0-----:R-:W-:Y:S05]  /*19f0*/  @P1 BRA `(.L_x_29) ;  /* 0x0000000000041947 */ /* 0x001fea0003800000 */
[----:B------:R-:W-:Y:S01]  /*1a00*/  BPT.TRAP 0x1 ;  /* 0x000000040000795c */ /* 0x000fe20000300000 */
.L_x_29:
[----:B------:R-:W-:Y:S01]  /*1a10*/  UIADD3 UR8, UR8, 0x1, URZ ;  /* 0x0000000108087890 */ /* 0x000fe2000fffe03f */
[C---:B------:R-:W-:Y:S01]  /*1a20*/  ISETP.GT.AND P2, PT, R0.reuse, 0x1, PT ;  /* 0x000000010000780c */ /* 0x040fe20003f44270 */
[----:B------:R-:W-:Y:S02]  /*1a30*/  VIADD R3, R3, 0x1 ;  /* 0x0000000103037836 */ /* 0x000fe40000000000 */
[----:B------:R-:W-:Y:S01]  /*1a40*/  UISETP.NE.AND UP0, UPT, UR8, 0x9, UPT ;  /* 0x000000090800788c */ /* 0x000fe2000bf05270 */
[----:B------:R-:W-:Y:S02]  /*1a50*/  VIADD R0, R0, 0xffffffff ;  /* 0xffffffff00007836 */ /* 0x000fe40000000000 */
[C---:B------:R-:W-:Y:S01]  /*1a60*/  ISETP.NE.AND P1, PT, R3.reuse, 0x9, PT ;  /* 0x000000090300780c */ /* 0x040fe20003f25270 */
[----:B------:R-:W-:Y:S02]  /*1a70*/  USEL UR4, URZ, 0x1, UP0 ;  /* 0x000000013f047887 */ /* 0x000fe40008000000 */
[----:B------:R-:W-:Y:S01]  /*1a80*/  USEL UR8, UR8, URZ, UP0 ;  /* 0x0000003f08087287 */ /* 0x000fe20008000000 */
[----:B------:R-:W-:-:S03]  /*1a90*/  SEL R3, R3, RZ, P1 ;  /* 0x000000ff03037207 */ /* 0x000fc60000800000 */
[----:B------:R-:W-:Y:S01]  /*1aa0*/  LOP3.LUT R7, R7, UR4, RZ, 0x3c, !PT ;  /* 0x0000000407077c12 */ /* 0x000fe2000f8e3cff */
[----:B------:R-:W-:Y:S07]  /*1ab0*/  @P2 BRA `(.L_x_30) ;  /* 0xfffffffc00382947 */ /* 0x000fee000383ffff */
.L_x_23:
[----:B------:R-:W2:Y:S02]  /*1ac0*/  LDC R0, c[0x0][0x28c] ;  /* 0x0000a300ff007b82 */ /* 0x000ea40000000800 */
[----:B--2---:R-:W-:-:S13]  /*1ad0*/  ISETP.GE.AND P1, PT, R0, 0x1, PT ;  /* 0x000000010000780c */ /* 0x004fda0003f26270 */
[----:B------:R-:W-:Y:S05]  /*1ae0*/  @!P1 BRA `(.L_x_31) ;  /* 0x0000000000509947 */ /* 0x000fea0003800000 */
[----:B------:R-:W-:Y:S05]  /*1af0*/  @!P0 BRA `(.L_x_32) ;  /* 0x0000000000048947 */ /* 0x000fea0003800000 */
[----:B------:R-:W-:Y:S01]  /*1b00*/  BPT.TRAP 0x1 ;  /* 0x000000040000795c */ /* 0x000fe20000300000 */
.L_x_32:
[----:B------:R-:W-:Y:S01]  /*1b10*/  ISETP.NE.AND P1, PT, R157, RZ, PT ;  /* 0x000000ff9d00720c */ /* 0x000fe20003f25270 */
[----:B------:R-:W-:Y:S01]  /*1b20*/  BSSY B0, `(.L_x_33) ;  /* 0x000000e000007945 */ /* 0x000fe20003800000 */
[----:B------:R-:W-:-:S11]  /*1b30*/  ISETP.GT.U32.AND P0, PT, R19, 0x1, PT ;  /* 0x000000011300780c */ /* 0x000fd60003f04070 */
[----:B------:R-:W-:Y:S05]  /*1b40*/  @!P1 BRA `(.L_x_34) ;  /* 0x00000000002c9947 */ /* 0x000fea0003800000 */
[----:B------:R-:W-:-:S04]  /*1b50*/  UISETP.LT.AND UP0, UPT, UR40, 0x1, UPT ;  /* 0x000000012800788c */ /* 0x000fc8000bf01270 */
[----:B------:R-:W-:-:S04]  /*1b60*/  USEL UR6, UR40, 0x1, UP0 ;  /* 0x0000000128067887 */ /* 0x000fc80008000000 */
[----:B------:R-:W-:-:S04]  /*1b70*/  UIADD3 UR6, UR39, UR40, -UR6 ;  /* 0x0000002827067290 */ /* 0x000fc8000fffe806 */
[----:B------:R-:W-:-:S04]  /*1b80*/  UIMAD.WIDE.U32 UR4, UR6, 0x38e38e39, URZ ;  /* 0x38e38e39060478a5 */ /* 0x000fc8000f8e003f */
[----:B------:R-:W-:-:S04]  /*1b90*/  USHF.R.U32.HI UR4, URZ, 0x1, UR5 ;  /* 0x000000013f047899 */ /* 0x000fc80008011605 */
[----:B------:R-:W-:-:S06]  /*1ba0*/  UIMAD UR6, UR4, -0x9, UR6 ;  /* 0xfffffff7040678a4 */ /* 0x000fcc000f8e0206 */
[----:B------:R-:W-:-:S04]  /*1bb0*/  IMAD.U32 R3, RZ, RZ, UR6 ;  /* 0x00000006ff037e24 */ /* 0x000fc8000f8e00ff */
[----:B------:R-:W-:-:S04]  /*1bc0*/  IMAD R0, R3, 0x8, R6 ;  /* 0x0000000803007824 */ /* 0x000fc800078e0206 */
[----:B------:R-:W-:-:S05]  /*1bd0*/  VIADD R0, R0, 0x48 ;  /* 0x0000004800007836 */ /* 0x000fca0000000000 */
[----:B------:R-:W-:-:S04]  /*1be0*/  PRMT R0, R23, 0x654, R0 ;  /* 0x0000065417007816 */ /* 0x000fc80000000000 */
[----:B------:R2:W-:Y:S03]  /*1bf0*/  SYNCS.ARRIVE.TRANS64.RED.A1T0 RZ, [R0+URZ], RZ ;  /* 0x000000ff00ff79a7 */ /* 0x0005e6000810043f */
.L_x_34:
[----:B------:R-:W-:Y:S05]  /*1c00*/  BSYNC B0 ;  /* 0x0000000000007941 */ /* 0x000fea0003800000 */
.L_x_33:
[----:B------:R-:W-:Y:S05]  /*1c10*/  @P0 BRA `(.L_x_31) ;  /* 0x0000000000040947 */ /* 0x000fea0003800000 */
[----:B------:R-:W-:Y:S01]  /*1c20*/  BPT.TRAP 0x1 ;  /* 0x000000040000795c */ /* 0x000fe20000300000 */
.L_x_31:
[----:B------:R-:W3:Y:S01]  /*1c30*/  LDC R13, c[0x0][0x288] ;  /* 0x0000a200ff0d7b82 */ /* 0x000ee20000000800 */
[--C-:B--2---:R-:W-:Y:S01]  /*1c40*/  SHF.R.U32.HI R0, RZ, 0x2, R18.reuse ;  /* 0x00000002ff007819 */ /* 0x104fe20000011612 */
[----:B------:R-:W-:Y:S01]  /*1c50*/  UIADD3 UR39, UR40, UR39, URZ ;  /* 0x0000002728277290 */ /* 0x000fe2000fffe03f */
[----:B01----:R-:W-:Y:S01]  /*1c60*/  SHF.R.U32.HI R5, RZ, 0x7, R18 ;  /* 0x00000007ff057819 */ /* 0x003fe20000011612 */
[----:B------:R-:W-:Y:S01]  /*1c70*/  ULDC UR7, c[0x0][0x284] ;  /* 0x0000a10000077ab9 */ /* 0x000fe20000000800 */
[----:B------:R-:W-:Y:S01]  /*1c80*/  LOP3.LUT R4, R18, 0x60, RZ, 0xc0, !PT ;  /* 0x0000006012047812 */ /* 0x000fe200078ec0ff */
[----:B------:R-:W-:Y:S01]  /*1c90*/  UISETP.GT.U32.AND UP0, UPT, UR39, 0x8, UPT ;  /* 0x000000082700788c */ /* 0x000fe2000bf04070 */
[----:B------:R-:W-:Y:S01]  /*1ca0*/  LOP3.LUT R3, R0, 0x7, RZ, 0xc0, !PT ;  /* 0x0000000700037812 */ /* 0x000fe200078ec0ff */
[----:B------:R-:W-:Y:S01]  /*1cb0*/  UISETP.GE.U32.AND UP1, UPT, UR40, 0x9, UPT ;  /* 0x000000092800788c */ /* 0x000fe2000bf26070 */
[----:B------:R-:W-:Y:S01]  /*1cc0*/  LOP3.LUT R0, R5, 0x1, RZ, 0xc0, !PT ;  /* 0x0000000105007812 */ /* 0x000fe200078ec0ff */
[----:B------:R-:W-:Y:S01]  /*1cd0*/  UISETP.LT.U32.AND UP0, UPT, UR40, 0x9, UP0 ;  /* 0x000000092800788c */ /* 0x000fe20008701070 */
[----:B------:R-:W-:Y:S01]  /*1ce0*/  SHF.R.U32.HI R6, RZ, 0x1, R4 ;  /* 0x00000001ff067819 */ /* 0x000fe20000011604 */
[----:B------:R-:W-:Y:S01]  /*1cf0*/  IMAD.SHL.U32 R4, R18, 0x2, RZ ;  /* 0x0000000212047824 */ /* 0x000fe200078e00ff */
[----:B------:R-:W-:Y:S01]  /*1d00*/  SHF.R.S32.HI R14, RZ, 0x1f, R22 ;  /* 0x0000001fff0e7819 */ /* 0x000fe20000011416 */
[----:B------:R-:W-:Y:S01]  /*1d10*/  IMAD.SHL.U32 R8, R0, 0x40, RZ ;  /* 0x0000004000087824 */ /* 0x000fe200078e00ff */
[--C-:B------:R-:W-:Y:S01]  /*1d20*/  IADD3 R5, RZ, -R6, -R3.reuse ;  /* 0x80000006ff057210 */ /* 0x100fe20007ffe803 */
[----:B------:R-:W-:Y:S01]  /*1d30*/  ULDC.64 UR8, c[0x0][0x5d0] ;  /* 0x0001740000087ab9 */ /* 0x000fe20000000a00 */
[----:B------:R-:W-:Y:S01]  /*1d40*/  LOP3.LUT R9, R4, 0x6, RZ, 0xc0, !PT ;  /* 0x0000000604097812 */ /* 0x000fe200078ec0ff */
[----:B------:R-:W-:Y:S01]  /*1d50*/  UIMAD.WIDE.U32 UR4, UR39, 0x38e38e39, URZ ;  /* 0x38e38e39270478a5 */ /* 0x000fe2000f8e003f */
[----:B------:R-:W-:Y:S01]  /*1d60*/  LOP3.LUT R3, R8, 0x40, R3, 0xe2, !PT ;  /* 0x0000004008037812 */ /* 0x000fe200078ee203 */
[----:B------:R-:W-:Y:S01]  /*1d70*/  IMAD R7, R0, -0x40, R5 ;  /* 0xffffffc000077824 */ /* 0x000fe200078e0205 */
[----:B------:R-:W-:Y:S01]  /*1d80*/  LOP3.LUT R0, R18, 0x3, RZ, 0xc0, !PT ;  /* 0x0000000312007812 */ /* 0x000fe200078ec0ff */
[----:B------:R-:W-:Y:S01]  /*1d90*/  USEL UR6, URZ, 0x1, !UP0 ;  /* 0x000000013f067887 */ /* 0x000fe2000c000000 */
[----:B------:R-:W-:Y:S01]  /*1da0*/  PRMT R8, R9, 0x6540, R152 ;  /* 0x0000654009087816 */ /* 0x000fe20000000098 */
[----:B------:R-:W-:Y:S01]  /*1db0*/  IMAD.SHL.U32 R152, R152, 0x100, RZ ;  /* 0x0000010098987824 */ /* 0x000fe200078e00ff */
[----:B------:R-:W-:Y:S01]  /*1dc0*/  USHF.R.U32.HI UR4, URZ, 0x1, UR5 ;  /* 0x000000013f047899 */ /* 0x000fe20008011605 */
[----:B---3--:R-:W-:Y:S01]  /*1dd0*/  IMAD R11, R0, -0x2, R13 ;  /* 0xfffffffe000b7824 */ /* 0x008fe200078e020d */
[--C-:B------:R-:W-:Y:S01]  /*1de0*/  SHF.R.S32.HI R9, RZ, 0x1f, R8.reuse ;  /* 0x0000001fff097819 */ /* 0x100fe20000011408 */
[C---:B------:R-:W-:Y:S01]  /*1df0*/  IMAD.SHL.U32 R0, R153.reuse, 0x80, RZ ;  /* 0x0000008099007824 */ /* 0x040fe200078e00ff */
[----:B------:R-:W-:Y:S01]  /*1e00*/  ISETP.GE.AND P0, PT, R152, R13, PT ;  /* 0x0000000d9800720c */ /* 0x000fe20003f06270 */
[----:B------:R-:W-:Y:S01]  /*1e10*/  IMAD R5, R14, UR8, RZ ;  /* 0x000000080e057c24 */ /* 0x000fe2000f8e02ff */
[----:B------:R-:W-:Y:S01]  /*1e20*/  ULOP3.LUT UR38, UR38, UR6, URZ, 0x3c, !UPT ;  /* 0x0000000626267292 */ /* 0x000fe2000f8e3c3f */
[----:B------:R-:W-:Y:S01]  /*1e30*/  IMAD.WIDE R12, R153, 0x80, RZ ;  /* 0x00000080990c7825 */ /* 0x000fe200078e02ff */
[C---:B------:R-:W-:Y:S01]  /*1e40*/  ISETP.GE.OR P0, PT, R0.reuse, UR7, P0 ;  /* 0x0000000700007c0c */ /* 0x040fe20008706670 */
[----:B------:R-:W-:Y:S01]  /*1e50*/  UIMAD UR39, UR4, -0x9, UR39 ;  /* 0xfffffff7042778a4 */ /* 0x000fe2000f8e0227 */
[----:B------:R-:W-:Y:S01]  /*1e60*/  IADD3 R20, -R0, UR7, R7 ;  /* 0x0000000700147c10 */ /* 0x000fe2000fffe107 */
[C---:B------:R-:W-:Y:S01]  /*1e70*/  IMAD R15, R22.reuse, UR9, R5 ;  /* 0x00000009160f7c24 */ /* 0x040fe2000f8e0205 */
[----:B------:R-:W-:Y:S01]  /*1e80*/  @UP1 ULOP3.LUT UR38, UR38, 0x1, UR4, 0x78, !UPT ;  /* 0x0000000126261892 */ /* 0x000fe2000f8e7804 */
[----:B------:R-:W-:Y:S01]  /*1e90*/  IMAD.WIDE.U32 R4, R22, UR8, R8 ;  /* 0x0000000816047c25 */ /* 0x000fe2000f8e0008 */
[----:B------:R-:W-:-:S03]  /*1ea0*/  LOP3.LUT R163, R12, R3, R6, 0xfe, !PT ;  /* 0x000000030ca37212 */ /* 0x000fc600078efe06 */
[----:B------:R-:W-:Y:S02]  /*1eb0*/  IMAD.IADD R5, R5, 0x1, R15 ;  /* 0x0000000105057824 */ /* 0x000fe400078e020f */
[----:B------:R-:W-:Y:S02]  /*1ec0*/  IMAD.IADD R0, R11, 0x1, -R152 ;  /* 0x000000010b007824 */ /* 0x000fe400078e0a98 */
[----:B------:R-:W-:Y:S01]  /*1ed0*/  IMAD.MOV.U32 R153, RZ, RZ, -0x1 ;  /* 0xffffffffff997424 */ /* 0x000fe200078e00ff */
[----:B------:R-:W-:Y:S06]  /*1ee0*/  @P0 BRA `(.L_x_35) ;  /* 0x0000006000a40947 */ /* 0x000fec0003800000 */
[----:B------:R-:W0:Y:S01]  /*1ef0*/  LDC.64 R10, c[0x0][0x5c8] ;  /* 0x00017200ff0a7b82 */ /* 0x000e220000000a00 */
[----:B------:R-:W-:Y:S01]  /*1f00*/  ULDC.64 UR4, c[0x0][0x5c0] ;  /* 0x0001700000047ab9 */ /* 0x000fe20000000a00 */
[----:B------:R-:W-:Y:S01]  /*1f10*/  BSSY B0, `(.L_x_35) ;  /* 0x0000626000007945 */ /* 0x000fe20003800000 */
[-C--:B0-----:R-:W-:Y:S02]  /*1f20*/  IMAD R6, R13, R10.reuse, RZ ;  /* 0x0000000a0d067224 */ /* 0x081fe400078e02ff */
[----:B------:R-:W-:-:S04]  /*1f30*/  IMAD.WIDE.U32 R4, R163, R10, R4 ;  /* 0x0000000aa3047225 */ /* 0x000fc800078e0004 */
[----:B------:R-:W-:Y:S01]  /*1f40*/  IMAD R3, R163, R11, R6 ;  /* 0x0000000ba3037224 */ /* 0x000fe200078e0206 */
[----:B------:R-:W-:-:S03]  /*1f50*/  IADD3 R4, P0, R4, UR4, RZ ;  /* 0x0000000404047c10 */ /* 0x000fc6000ff1e0ff */
[----:B------:R-:W-:Y:S01]  /*1f60*/  IMAD.IADD R3, R5, 0x1, R3 ;  /* 0x0000000105037824 */ /* 0x000fe200078e0203 */
[----:B------:R-:W-:-:S04]  /*1f70*/  LEA R6, P1, R10, R4, 0x3 ;  /* 0x000000040a067211 */ /* 0x000fc800078218ff */
[----:B------:R-:W-:Y:S02]  /*1f80*/  IADD3.X R5, R3, UR5, RZ, P0, !PT ;  /* 0x0000000503057c10 */ /* 0x000fe400087fe4ff */
[----:B-----5:R-:W-:Y:S02]  /*1f90*/  ISETP.NE.AND P0, PT, R155, RZ, PT ;  /* 0x000000ff9b00720c */ /* 0x020fe40003f05270 */
[----:B------:R-:W-:-:S11]  /*1fa0*/  LEA.HI.X R7, R10, R5, R11, 0x3, P1 ;  /* 0x000000050a077211 */ /* 0x000fd600008f1c0b */
[----:B------:R-:W-:Y:S05]  /*1fb0*/  @!P0 BRA `(.L_x_36) ;  /* 0x0000004800648947 */ /* 0x000fea0003800000 */
[----:B------:R-:W0:Y:S01]  /*1fc0*/  LDC.64 R158, c[0x0][0x5b0] ;  /* 0x00016c00ff9e7b82 */ /* 0x000e220000000a00 */
[----:B------:R-:W-:Y:S01]  /*1fd0*/  ULDC.64 UR4, c[0x0][0x5b8] ;  /* 0x00016e0000047ab9 */ /* 0x000fe20000000a00 */
[----:B------:R-:W-:Y:S01]  /*1fe0*/  ISETP.GE.AND P1, PT, R20, 0x1, PT ;  /* 0x000000011400780c */ /* 0x000fe20003f26270 */
[----:B------:R-:W-:Y:S01]  /*1ff0*/  IMAD R3, R14, UR4, RZ ;  /* 0x000000040e037c24 */ /* 0x000fe2000f8e02ff */
[----:B------:R-:W-:Y:S01]  /*2000*/  BSSY B1, `(.L_x_37) ;  /* 0x0000010000017945 */ /* 0x000fe20003800000 */
[----:B------:R-:W-:Y:S01]  /*2010*/  IMAD.WIDE.U32 R14, R22, UR4, R8 ;  /* 0x00000004160e7c25 */ /* 0x000fe2000f8e0008 */
[----:B------:R-:W-:Y:S02]  /*2020*/  ISETP.LT.OR P2, PT, R0, 0x1, !P1 ;  /* 0x000000010000780c */ /* 0x000fe40004f41670 */
[----:B------:R-:W1:Y:S01]  /*2030*/  LDC.64 R160, c[0x0][0x5a8] ;  /* 0x00016a00ffa07b82 */ /* 0x000e620000000a00 */
[----:B------:R-:W-:Y:S02]  /*2040*/  IMAD R3, R22, UR5, R3 ;  /* 0x0000000516037c24 */ /* 0x000fe4000f8e0203 */
[----:B------:R-:W-:-:S02]  /*2050*/  IMAD.MOV.U32 R10, RZ, RZ, R14 ;  /* 0x000000ffff0a7224 */ /* 0x000fc400078e000e */
[----:B------:R-:W-:Y:S02]  /*2060*/  IMAD.IADD R11, R15, 0x1, R3 ;  /* 0x000000010f0b7824 */ /* 0x000fe400078e0203 */
[-C--:B0-----:R-:W-:Y:S01]  /*2070*/  IMAD R12, R13, R158.reuse, RZ ;  /* 0x0000009e0d0c7224 */ /* 0x081fe200078e02ff */
[----:B------:R-:W-:Y:S01]  /*2080*/  SHF.L.U64.HI R13, R158, 0x3, R159 ;  /* 0x000000039e0d7819 */ /* 0x000fe2000001029f */
[----:B------:R-:W-:-:S04]  /*2090*/  IMAD.WIDE.U32 R8, R163, R158, R10 ;  /* 0x0000009ea3087225 */ /* 0x000fc800078e000a */
[----:B------:R-:W-:Y:S01]  /*20a0*/  IMAD R21, R163, R159, R12 ;  /* 0x0000009fa3157224 */ /* 0x000fe200078e020c */
[----:B-1----:R-:W-:Y:S01]  /*20b0*/  IADD3 R8, P0, R8, R160, RZ ;  /* 0x000000a008087210 */ /* 0x002fe20007f1e0ff */
[----:B------:R-:W-:-:S03]  /*20c0*/  IMAD.SHL.U32 R12, R158, 0x8, RZ ;  /* 0x000000089e0c7824 */ /* 0x000fc600078e00ff */
[----:B------:R-:W-:Y:S01]  /*20d0*/  IADD3.X R9, R161, R9, R21, P0, !PT ;  /* 0x00000009a1097210 */ /* 0x000fe200007fe415 */
[----:B------:R-:W-:Y:S08]  /*20e0*/  @P2 BRA `(.L_x_38) ;  /* 0x0000000000042947 */ /* 0x000ff00003800000 */
[----:B------:R0:W5:Y:S02]  /*20f0*/  LDG.E.U8 R156, desc[UR36][R8.64] ;  /* 0x00000024089c7981 */ /* 0x000164000c1e1100 */
.L_x_38:
[----:B------:R-:W-:Y:S05]  /*2100*/  BSYNC B1 ;  /* 0x0000000000017941 */ /* 0x000fea0003800000 */
.L_x_37:
[----:B-----5:R-:W-:Y:S01]  /*2110*/  LOP3.LUT R3, R156, 0xffff, RZ, 0xc0, !PT ;  /* 0x0000ffff9c037812 */ /* 0x020fe200078ec0ff */
[----:B------:R-:W-:Y:S01]  /*2120*/  IMAD.WIDE.U32 R12, R163, R158, R12 ;  /* 0x0000009ea30c7225 */ /* 0x000fe200078e000c */
[----:B------:R-:W-:Y:S01]  /*2130*/  ISETP.GE.AND P0, PT, R20, 0x9, PT ;  /* 0x000000091400780c */ /* 0x000fe20003f06270 */
[----:B------:R-:W-:Y:S01]  /*2140*/  BSSY B1, `(.L_x_39) ;  /* 0x000000f000017945 */ /* 0x000fe20003800000 */
[----:B------:R-:W-:Y:S01]  /*2150*/  PRMT R15, R3, 0x8880, RZ ;  /* 0x00008880030f7816 */ /* 0x000fe200000000ff */
[----:B------:R-:W-:Y:S01]  /*2160*/  IMAD.IADD R3, R21, 0x1, R13 ;  /* 0x0000000115037824 */ /* 0x000fe200078e020d */
[----:B------:R-:W-:-:S03]  /*2170*/  IADD3 R10, P3, P4, R14, R160, R12 ;  /* 0x000000a00e0a7210 */ /* 0x000fc60007c7e00c */
[----:B------:R-:W-:Y:S01]  /*2180*/  IMAD.MOV.U32 R12, RZ, RZ, R15 ;  /* 0x000000ffff0c7224 */ /* 0x000fe200078e000f */
[----:B------:R-:W-:Y:S02]  /*2190*/  IADD3.X R11, R11, R161, R3, P3, P4 ;  /* 0x000000a10b0b7210 */ /* 0x000fe40001fe8403 */
[----:B------:R-:W-:Y:S01]  /*21a0*/  ISETP.LT.OR P3, PT, R0, 0x2, !P1 ;  /* 0x000000020000780c */ /* 0x000fe20004f61670 */
[----:B------:R-:W-:Y:S01]  /*21b0*/  IMAD R3, R12, R155, RZ ;  /* 0x0000009b0c037224 */ /* 0x000fe200078e02ff */
[----:B------:R-:W-:-:S03]  /*21c0*/  ISETP.LT.OR P4, PT, R0, 0x1, !P0 ;  /* 0x000000010000780c */ /* 0x000fc60004781670 */
[----:B------:R-:W-:-:S05]  /*21d0*/  @!P2 IMAD R13, R24, R154, R3 ;  /* 0x0000009a180da224 */ /* 0x000fca00078e0203 */
[----:B------:R1:W-:Y:S03]  /*21e0*/  @!P2 STG.E.U8 desc[UR36][R4.64], R13 ;  /* 0x0000000d0400a986 */ /* 0x0003e6000c101124 */
[----:B------:R-:W-:Y:S05]  /*21f0*/  @P3 BRA `(.L_x_40) ;  /* 0x00000000000c3947 */ /* 0x000fea0003800000 */
[----:B------:R-:W2:Y:S02]  /*2200*/  LDG.E.U8 R156, desc[UR36][R8.64+0x1] ;  /* 0x00000124089c7981 */ /* 0x000ea4000c1e1100 */
[----:B--2---:R-:W-:-:S05]  /*2210*/  PRMT R12, R156, 0x8880, RZ ;  /* 0x000088809c0c7816 */ /* 0x004fca00000000ff */
[----:B------:R-:W-:-:S07]  /*2220*/  IMAD R3, R12, R155, RZ ;  /* 0x0000009b0c037224 */ /* 0x000fce00078e02ff */
.L_x_40:
[----:B------:R-:W-:Y:S05]  /*2230*/  BSYNC B1 ;  /* 0x0000000000017941 */ /* 0x000fea0003800000 */
.L_x_39:
[----:B------:R-:W-:Y:S01]  /*2240*/  @!P3 IMAD R25, R25, R154, R3 ;  /* 0x0000009a1919b224 */ /* 0x000fe200078e0203 */
[----:B------:R-:W-:Y:S04]  /*2250*/  BSSY B1, `(.L_x_41) ;  /* 0x0000006000017945 */ /* 0x000fe80003800000 */
[----:B------:R2:W-:Y:S01]  /*2260*/  @!P3 STG.E.U8 desc[UR36][R4.64+0x1], R25 ;  /* 0x000001190400b986 */ /* 0x0005e2000c101124 */
[----:B------:R-:W-:Y:S05]  /*2270*/  @P4 BRA `(.L_x_42) ;  /* 0x00000000000c4947 */ /* 0x000fea0003800000 */
[----:B------:R-:W3:Y:S02]  /*2280*/  LDG.E.U8 R156, desc[UR36][R10.64] ;  /* 0x000000240a9c7981 */ /* 0x000ee4000c1e1100 */
[----:B---3--:R-:W-:-:S05]  /*2290*/  PRMT R12, R156, 0x8880, RZ ;  /* 0x000088809c0c7816 */ /* 0x008fca00000000ff */
[----:B------:R-:W-:-:S07]  /*22a0*/  IMAD R3, R12, R155, RZ ;  /* 0x0000009b0c037224 */ /* 0x000fce00078e02ff */
.L_x_42:
[----:B------:R-:W-:Y:S05]  /*22b0*/  BSYNC B1 ;  /* 0x0000000000017941 */ /* 0x000fea0003800000 */
.L_x_41:
[----:B------:R-:W-:Y:S01]  /*22c0*/  ISETP.LT.OR P2, PT, R0, 0x2, !P0 ;  /* 0x000000020000780c */ /* 0x000fe20004741670 */
[----:B-1----:R-:W-:Y:S01]  /*22d0*/  @!P4 IMAD R13, R26, R154, R3 ;  /* 0x0000009a1a0dc224 */ /* 0x002fe200078e0203 */
[----:B------:R-:W-:Y:S01]  /*22e0*/  BSSY B1, `(.L_x_43) ;  /* 0x0000008000017945 */ /* 0x000fe20003800000 */
[----:B------:R-:W-:-:S03]  /*22f0*/  ISETP.LT.OR P3, PT, R0, 0x9, !P1 ;  /* 0x000000090000780c */ /* 0x000fc60004f61670 */
[----:B------:R1:W-:Y:S01]  /*2300*/  @!P4 STG.E.U8 desc[UR36][R6.64], R13 ;  /* 0x0000000d0600c986 */ /* 0x0003e2000c101124 */
[----:B------:R-:W-:-:S06]  /*2310*/  ISETP.LT.OR P4, PT, R0, 0xa, !P1 ;  /* 0x0000000a0000780c */ /* 0x000fcc0004f81670 */
[----:B------:R-:W-:Y:S07]  /*2320*/  @P2 BRA `(.L_x_44) ;  /* 0x00000000000c2947 */ /* 0x000fee0003800000 */
[----:B------:R-:W3:Y:S02]  /*2330*/  LDG.E.U8 R156, desc[UR36][R10.64+0x1] ;  /* 0x000001240a9c7981 */ /* 0x000ee4000c1e1100 */
[----:B---3--:R-:W-:-:S05]  /*2340*/  PRMT R12, R156, 0x8880, RZ ;  /* 0x000088809c0c7816 */ /* 0x008fca00000000ff */
[----:B------:R-:W-:-:S07]  /*2350*/  IMAD R3, R12, R155, RZ ;  /* 0x0000009b0c037224 */ /* 0x000fce00078e02ff */
.L_x_44:
[----:B------:R-:W-:Y:S05]  /*2360*/  BSYNC B1 ;  /* 0x0000000000017941 */ /* 0x000fea0003800000 */
.L_x_43:
[----:B------:R-:W-:Y:S01]  /*2370*/  @!P2 IMAD R27, R27, R154, R3 ;  /* 0x0000009a1b1ba224 */ /* 0x000fe200078e0203 */
[----:B------:R-:W-:Y:S04]  /*2380*/  BSSY B1, `(.L_x_45) ;  /* 0x0000006000017945 */ /* 0x000fe80003800000 */
[----:B------:R3:W-:Y:S01]  /*2390*/  @!P2 STG.E.U8 desc[UR36][R6.64+0x1], R27 ;  /* 0x0000011b0600a986 */ /* 0x0007e2000c101124 */
[----:B------:R-:W-:Y:S05]  /*23a0*/  @P3 BRA `(.L_x_46) ;  /* 0x00000000000c3947 */ /* 0x000fea0003800000 */
[----:B------:R-:W4:Y:S02]  /*23b0*/  LDG.E.U8 R156, desc[UR36][R8.64+0x8] ;  /* 0x00000824089c7981 */ /* 0x000f24000c1e1100 */
[----:B----4-:R-:W-:-:S05]  /*23c0*/  PRMT R12, R156, 0x8880, RZ ;  /* 0x000088809c0c7816 */ /* 0x010fca00000000ff */
[----:B------:R-:W-:-:S07]  /*23d0*/  IMAD R3, R12, R155, RZ ;  /* 0x0000009b0c037224 */ /* 0x000fce00078e02ff */
.L_x_46:
[----:B------:R-:W-:Y:S05]  /*23e0*/  BSYNC B1 ;  /* 0x0000000000017941 */ /* 0x000fea0003800000 */
.L_x_45:
[----:B-1----:R-:W-:Y:S01]  /*23f0*/  @!P3 IMAD R13, R28, R154, R3 ;  /* 0x0000009a1c0db224 */ /* 0x002fe200078e0203 */
[----:B------:R-:W-:Y:S04]  /*2400*/  BSSY B1, `(.L_x_47) ;  /* 0x0000006000017945 */ /* 0x000fe80003800000 */
[----:B------:R1:W-:Y:S01]  /*2410*/  @!P3 STG.E.U8 desc[UR36][R4.64+0x8], R13 ;  /* 0x0000080d0400b986 */ /* 0x0003e2000c101124 */
[----:B------:R-:W-:Y:S05]  /*2420*/  @P4 BRA `(.L_x_48) ;  /* 0x00000000000c4947 */ /* 0x000fea0003800000 */
[----:B------:R-:W4:Y:S02]  /*2430*/  LDG.E.U8 R156, desc[UR36][R8.64+0x9] ;  /* 0x00000924089c7981 */ /* 0x000f24000c1e1100 */
[----:B----4-:R-:W-:-:S05]  /*2440*/  PRMT R12, R156, 0x8880, RZ ;  /* 0x000088809c0c7816 */ /* 0x010fca00000000ff */
[----:B------:R-:W-:-:S07]  /*2450*/  IMAD R3, R12, R155, RZ ;  /* 0x0000009b0c037224 */ /* 0x000fce00078e02ff */
.L_x_48:
[----:B------:R-:W-:Y:S05]  /*2460*/  BSYNC B1 ;  /* 0x0000000000017941 */ /* 0x000fea0003800000 */
.L_x_47:
[C---:B------:R-:W-:Y:S01]  /*2470*/  ISETP.LT.OR P2, PT, R0.reuse, 0x9, !P0 ;  /* 0x000000090000780c */ /* 0x040fe20004741670 */
[----:B------:R-:W-:Y:S01]  /*2480*/  @!P4 IMAD R29, R29, R154, R3 ;  /* 0x0000009a1d1dc224 */ /* 0x000fe200078e0203 */
[----:B------:R-:W-:Y:S01]  /*2490*/  BSSY B1, `(.L_x_49) ;  /* 0x0000008000017945 */ /* 0x000fe20003800000 */
[----:B------:R-:W-:-:S03]  /*24a0*/  ISETP.LT.OR P3, PT, R0, 0xa, !P0 ;  /* 0x0000000a0000780c */ /* 0x000fc60004761670 */
[----:B------:R4:W-:Y:S01]  /*24b0*/  @!P4 STG.E.U8 desc[UR36][R4.64+0x9], R29 ;  /* 0x0000091d0400c986 */ /* 0x0009e2000c101124 */
[----:B------:R-:W-:-:S06]  /*24c0*/  ISETP.LT.OR P4, PT, R0, 0x11, !P1 ;  /* 0x000000110000780c */ /* 0x000fcc0004f81670 */
[----:B------:R-:W-:Y:S07]  /*24d0*/  @P2 BRA `(.L_x_50) ;  /* 0x00000000000c2947 */ /* 0x000fee0003800000 */
[----:B------:R-:W5:Y:S02]  /*24e0*/  LDG.E.U8 R156, desc[UR36][R10.64+0x8] ;  /* 0x000008240a9c7981 */ /* 0x000f64000c1e1100 */
[----:B-----5:R-:W-:-:S05]  /*24f0*/  PRMT R12, R156, 0x8880, RZ ;  /* 0x000088809c0c7816 */ /* 0x020fca00000000ff */
[----:B------:R-:W-:-:S07]  /*2500*/  IMAD R3, R12, R155, RZ ;  /* 0x0000009b0c037224 */ /* 0x000fce00078e02ff */
.L_x_50:
[----:B------:R-:W-:Y:S05]  /*2510*/  BSYNC B1 ;  /* 0x0000000000017941 */ /* 0x000fea0003800000 */
.L_x_49:
[----:B-1----:R-:W-:Y:S01]  /*2520*/  @!P2 IMAD R13, R30, R154, R3 ;  /* 0x0000009a1e0da224 */ /* 0x002fe200078e0203 */
[----:B------:R-:W-:Y:S04]  /*2530*/  BSSY B1, `(.L_x_51) ;  /* 0x0000006000017945 */ /* 0x000fe80003800000 */
[----:B------:R1:W-:Y:S01]  /*2540*/  @!P2 STG.E.U8 desc[UR36][R6.64+0x8], R13 ;  /* 0x0000080d0600a986 */ /* 0x0003e2000c101124 */
[----:B------:R-:W-:Y:S05]  /*2550*/  @P3 BRA `(.L_x_52) ;  /* 0x00000000000c3947 */ /* 0x000fea0003800000 */
[----:B------:R-:W5:Y:S02]  /*2560*/  LDG.E.U8 R156, desc[UR36][R10.64+0x9] ;  /* 0x000009240a9c7981 */ /* 0x000f64000c1e1100 */
[----:B-----5:R-:W-:-:S05]  /*2570*/  PRMT R12, R156, 0x8880, RZ ;  /* 0x000088809c0c7816 */ /* 0x020fca00000000ff */
[----:B------:R-:W-:-:S07]  /*2580*/  IMAD R3, R12, R155, RZ ;  /* 0x0000009b0c037224 */ /* 0x000fce00078e02ff */
.L_x_52:
[----:B------:R-:W-:Y:S05]  /*2590*/  BSYNC B1 ;  /* 0x0000000000017941 */ /* 0x000fea0003800000 */
.L_x_51:
[----:B------:R-:W-:Y:S01]  /*25a0*/  @!P3 IMAD R31, R31, R154, R3 ;  /* 0x0000009a1f1fb224 */ /* 0x000fe200078e0203 */
[----:B------:R-:W-:Y:S04]  /*25b0*/  BSSY B1, `(.L_x_53) ;  /* 0x0000006000017945 */ /* 0x000fe80003800000 */
[----:B------:R0:W-:Y:S01]  /*25c0*/  @!P3 STG.E.U8 desc[UR36][R6.64+0x9], R31 ;  /* 0x0000091f0600b986 */ /* 0x0001e2000c101124 */
[----:B------:R-:W-:Y:S05]  /*25d0*/  @P4 BRA `(.L_x_54) ;  /* 0x00000000000c4947 */ /* 0x000fea0003800000 */
[----:B------:R-:W5:Y:S02]  /*25e0*/  LDG.E.U8 R156, desc[UR36][R8.64+0x10] ;  /* 0x00001024089c7981 */ /* 0x000f64000c1e1100 */
[----:B-----5:R-:W-:-:S05]  /*25f0*/  PRMT R12, R156, 0x8880, RZ ;  /* 0x000088809c0c7816 */ /* 0x020fca00000000ff */
[----:B------:R-:W-:-:S07]  /*2600*/  IMAD R3, R12, R155, RZ ;  /* 0x0000009b0c037224 */ /* 0x000fce00078e02ff */
.L_x_54:
[----:B------:R-:W-:Y:S05]  /*2610*/  BSYNC B1 ;  /* 0x0000000000017941 */ /* 0x000fea0003800000 */
.L_x_53:
[----:B------:R-:W-:Y:S01]  /*2620*/  ISETP.LT.OR P2, PT, R0, 0x12, !P1 ;  /* 0x000000120000780c */ /* 0x000fe20004f41670 */
[----:B-1----:R-:W-:Y:S01]  /*2630*/  @!P4 IMAD R13, R32, R154, R3 ;  /* 0x0000009a200dc224 */ /* 0x002fe200078e0203 */
        /* <DEDUP_REMOVED lines=8> */
.L_x_56:
[----:B------:R-:W-:Y:S05]  /*26c0*/  BSYNC B1 ;  /* 0x0000000000017941 */ /* 0x000fea0003800000 */
.L_x_55:
[----:B------:R-:W-:Y:S01]  /*26d0*/  @!P2 IMAD R33, R33, R154, R3 ;  /* 0x0000009a2121a224 */ /* 0x000fe200078e0203 */
[----:B------:R-:W-:Y:S04]  /*26e0*/  BSSY B1, `(.L_x_57) ;  /* 0x0000006000017945 */ /* 0x000fe80003800000 */
[----:B------:R0:W-:Y:S01]  /*26f0*/  @!P2 STG.E.U8 desc[UR36][R4.64+0x11], R33 ;  /* 0x000011210400a986 */ /* 0x0001e2000c101124 */
[----:B------:R-:W-:Y:S05]  /*2700*/  @P3 BRA `(.L_x_58) ;  /* 0x00000000000c3947 */ /* 0x000fea0003800000 */
[----:B------:R-:W5:Y:S02]  /*2710*/  LDG.E.U8 R156, desc[UR36][R10.64+0x10] ;  /* 0x000010240a9c7981 */ /* 0x000f64000c1e1100 */
[----:B-----5:R-:W-:-:S05]  /*2720*/  PRMT R12, R156, 0x8880, RZ ;  /* 0x000088809c0c7816 */ /* 0x020fca00000000ff */
[----:B------:R-:W-:-:S07]  /*2730*/  IMAD R3, R12, R155, RZ ;  /* 0x0000009b0c037224 */ /* 0x000fce00078e02ff */
.L_x_58:
[----:B------:R-:W-:Y:S05]  /*2740*/  BSYNC B1 ;  /* 0x0000000000017941 */ /* 0x000fea0003800000 */
.L_x_57:
[----:B-1----:R-:W-:Y:S01]  /*2750*/  @!P3 IMAD R13, R34, R154, R3 ;  /* 0x0000009a220db224 */ /* 0x002fe200078e0203 */
[----:B------:R-:W-:Y:S04]  /*2760*/  BSSY B1, `(.L_x_59) ;  /* 0x0000006000017945 */ /* 0x000fe80003800000 */
[----:B------:R1:W-:Y:S01]  /*2770*/  @!P3 STG.E.U8 desc[UR36][R6.64+0x10], R13 ;  /* 0x0000100d0600b986 */ /* 0x0003e2000c101124 */
[----:B------:R-:W-:Y:S05]  /*2780*/  @P4 BRA `(.L_x_60) ;  /* 0x00000000000c4947 */ /* 0x000fea0003800000 */
[----:B------:R-:W5:Y:S02]  /*2790*/  LDG.E.U8 R156, desc[UR36][R10.64+0x11] ;  /* 0x000011240a9c7981 */ /* 0x000f64000c1e1100 */
[----:B-----5:R-:W-:-:S05]  /*27a0*/  PRMT R12, R156, 0x8880, RZ ;  /* 0x000088809c0c7816 */ /* 0x020fca00000000ff */
[----:B------:R-:W-:-:S07]  /*27b0*/  IMAD R3, R12, R155, RZ ;  /* 0x0000009b0c037224 */ /* 0x000fce00078e02ff */
.L_x_60:
[----:B------:R-:W-:Y:S05]  /*27c0*/  BSYNC B1 ;  /* 0x0000000000017941 */ /* 0x000fea0003800000 */
.L_x_59:
        /* <DEDUP_REMOVED lines=10> */
.L_x_62:
[----:B------:R-:W-:Y:S05]  /*2870*/  BSYNC B1 ;  /* 0x0000000000017941 */ /* 0x000fea0003800000 */
.L_x_61:
[----:B-1----:R-:W-:Y:S01]  /*2880*/  @!P2 IMAD R13, R36, R154, R3 ;  /* 0x0000009a240da224 */ /* 0x002fe200078e0203 */
[----:B------:R-:W-:Y:S04]  /*2890*/  BSSY B1, `(.L_x_63) ;  /* 0x0000006000017945 */ /* 0x000fe80003800000 */
[----:B------:R1:W-:Y:S01]  /*28a0*/  @!P2 STG.E.U8 desc[UR36][R4.64+0x18], R13 ;  /* 0x0000180d0400a986 */ /* 0x0003e2000c101124 */
[----:B------:R-:W-:Y:S05]  /*28b0*/  @P3 BRA `(.L_x_64) ;  /* 0x00000000000c3947 */ /* 0x000fea0003800000 */
[----:B------:R-:W5:Y:S02]  /*28c0*/  LDG.E.U8 R156, desc[UR36][R8.64+0x19] ;  /* 0x00001924089c7981 */ /* 0x000f64000c1e1100 */
[----:B-----5:R-:W-:-:S05]  /*28d0*/  PRMT R12, R156, 0x8880, RZ ;  /* 0x000088809c0c7816 */ /* 0x020fca00000000ff */
[----:B------:R-:W-:-:S07]  /*28e0*/  IMAD R3, R12, R155, RZ ;  /* 0x0000009b0c037224 */ /* 0x000fce00078e02ff */
.L_x_64:
[----:B------:R-:W-:Y:S05]  /*28f0*/  BSYNC B1 ;  /* 0x0000000000017941 */ /* 0x000fea0003800000 */
.L_x_63:
[----:B------:R-:W-:Y:S01]  /*2900*/  @!P3 IMAD R37, R37, R154, R3 ;  /* 0x0000009a2525b224 */ /* 0x000fe200078e0203 */
[----:B------:R-:W-:Y:S04]  /*2910*/  BSSY B1, `(.L_x_65) ;  /* 0x0000006000017945 */ /* 0x000fe80003800000 */
[----:B------:R0:W-:Y:S01]  /*2920*/  @!P3 STG.E.U8 desc[UR36][R4.64+0x19], R37 ;  /* 0x000019250400b986 */ /* 0x0001e2000c101124 */
[----:B------:R-:W-:Y:S05]  /*2930*/  @P4 BRA `(.L_x_66) ;  /* 0x00000000000c4947 */ /* 0x000fea0003800000 */
[----:B------:R-:W5:Y:S02]  /*2940*/  LDG.E.U8 R156, desc[UR36][R10.64+0x18] ;  /* 0x000018240a9c7981 */ /* 0x000f64000c1e1100 */
[----:B-----5:R-:W-:-:S05]  /*2950*/  PRMT R12, R156, 0x8880, RZ ;  /* 0x000088809c0c7816 */ /* 0x020fca00000000ff */
[----:B------:R-:W-:-:S07]  /*2960*/  IMAD R3, R12, R155, RZ ;  /* 0x0000009b0c037224 */ /* 0x000fce00078e02ff */
.L_x_66:
[----:B------:R-:W-:Y:S05]  /*2970*/  BSYNC B1 ;  /* 0x0000000000017941 */ /* 0x000fea0003800000 */
.L_x_65:
        /* <DEDUP_REMOVED lines=10> */
.L_x_68:
[----:B------:R-:W-:Y:S05]  /*2a20*/  BSYNC B1 ;  /* 0x0000000000017941 */ /* 0x000fea0003800000 */
.L_x_67:
[----:B------:R-:W-:Y:S01]  /*2a30*/  @!P2 IMAD R39, R39, R154, R3 ;  /* 0x0000009a2727a224 */ /* 0x000fe200078e0203 */
[----:B------:R-:W-:Y:S04]  /*2a40*/  BSSY B1, `(.L_x_69) ;  /* 0x0000006000017945 */ /* 0x000fe80003800000 */
[----:B------:R0:W-:Y:S01]  /*2a50*/  @!P2 STG.E.U8 desc[UR36][R6.64+0x19], R39 ;  /* 0x000019270600a986 */ /* 0x0001e2000c101124 */
[----:B------:R-:W-:Y:S05]  /*2a60*/  @P3 BRA `(.L_x_70) ;  /* 0x00000000000c3947 */ /* 0x000fea0003800000 */
[----:B------:R-:W5:Y:S02]  /*2a70*/  LDG.E.U8 R156, desc[UR36][R8.64+0x20] ;  /* 0x00002024089c7981 */ /* 0x000f64000c1e1100 */
[----:B-----5:R-:W-:-:S05]  /*2a80*/  PRMT R12, R156, 0x8880, RZ ;  /* 0x000088809c0c7816 */ /* 0x020fca00000000ff */
[----:B------:R-:W-:-:S07]  /*2a90*/  IMAD R3, R12, R155, RZ ;  /* 0x0000009b0c037224 */ /* 0x000fce00078e02ff */
.L_x_70:
[----:B------:R-:W-:Y:S05]  /*2aa0*/  BSYNC B1 ;  /* 0x0000000000017941 */ /* 0x000fea0003800000 */
.L_x_69:
[----:B-1----:R-:W-:Y:S01]  /*2ab0*/  @!P3 IMAD R13, R40, R154, R3 ;  /* 0x0000009a280db224 */ /* 0x002fe200078e0203 */
[----:B------:R-:W-:Y:S04]  /*2ac0*/  BSSY B1, `(.L_x_71) ;  /* 0x0000006000017945 */ /* 0x000fe80003800000 */
[----:B------:R1:W-:Y:S01]  /*2ad0*/  @!P3 STG.E.U8 desc[UR36][R4.64+0x20], R13 ;  /* 0x0000200d0400b986 */ /* 0x0003e2000c101124 */
[----:B------:R-:W-:Y:S05]  /*2ae0*/  @P4 BRA `(.L_x_72) ;  /* 0x00000000000c4947 */ /* 0x000fea0003800000 */
[----:B------:R-:W5:Y:S02]  /*2af0*/  LDG.E.U8 R156, desc[UR36][R8.64+0x21] ;  /* 0x00002124089c7981 */ /* 0x000f64000c1e1100 */
[----:B-----5:R-:W-:-:S05]  /*2b00*/  PRMT R12, R156, 0x8880, RZ ;  /* 0x000088809c0c7816 */ /* 0x020fca00000000ff */
[----:B------:R-:W-:-:S07]  /*2b10*/  IMAD R3, R12, R155, RZ ;  /* 0x0000009b0c037224 */ /* 0x000fce00078e02ff */
.L_x_72:
[----:B------:R-:W-:Y:S05]  /*2b20*/  BSYNC B1 ;  /* 0x0000000000017941 */ /* 0x000fea0003800000 */
.L_x_71:
        /* <DEDUP_REMOVED lines=10> */
.L_x_74:
[----:B------:R-:W-:Y:S05]  /*2bd0*/  BSYNC B1 ;  /* 0x0000000000017941 */ /* 0x000fea0003800000 */
.L_x_73:
[----:B-1----:R-:W-:Y:S01]  /*2be0*/  @!P2 IMAD R13, R42, R154, R3 ;  /* 0x0000009a2a0da224 */ /* 0x002fe200078e0203 */
[----:B------:R-:W-:Y:S04]  /*2bf0*/  BSSY B1, `(.L_x_75) ;  /* 0x0000006000017945 */ /* 0x000fe80003800000 */
[----:B------:R1:W-:Y:S01]  /*2c00*/  @!P2 STG.E.U8 desc[UR36][R6.64+0x20], R13 ;  /* 0x0000200d0600a986 */ /* 0x0003e2000c101124 */
[----:B------:R-:W-:Y:S05]  /*2c10*/  @P3 BRA `(.L_x_76) ;  /* 0x00000000000c3947 */ /* 0x000fea0003800000 */
[----:B------:R-:W5:Y:S02]  /*2c20*/  LDG.E.U8 R156, desc[UR36][R10.64+0x21] ;  /* 0x000021240a9c7981 */ /* 0x000f64000c1e1100 */
[----:B-----5:R-:W-:-:S05]  /*2c30*/  PRMT R12, R156, 0x8880, RZ ;  /* 0x000088809c0c7816 */ /* 0x020fca00000000ff */
[----:B------:R-:W-:-:S07]  /*2c40*/  IMAD R3, R12, R155, RZ ;  /* 0x0000009b0c037224 */ /* 0x000fce00078e02ff */
.L_x_76:
[----:B------:R-:W-:Y:S05]  /*2c50*/  BSYNC B1 ;  /* 0x0000000000017941 */ /* 0x000fea0003800000 */
.L_x_75:
[----:B------:R-:W-:Y:S01]  /*2c60*/  @!P3 IMAD R43, R43, R154, R3 ;  /* 0x0000009a2b2bb224 */ /* 0x000fe200078e0203 */
[----:B------:R-:W-:Y:S04]  /*2c70*/  BSSY B1, `(.L_x_77) ;  /* 0x0000006000017945 */ /* 0x000fe80003800000 */
[----:B------:R0:W-:Y:S01]  /*2c80*/  @!P3 STG.E.U8 desc[UR36][R6.64+0x21], R43 ;  /* 0x0000212b0600b986 */ /* 0x0001e2000c101124 */
[----:B------:R-:W-:Y:S05]  /*2c90*/  @P4 BRA `(.L_x_78) ;  /* 0x00000000000c4947 */ /* 0x000fea0003800000 */
[----:B------:R-:W5:Y:S02]  /*2ca0*/  LDG.E.U8 R156, desc[UR36][R8.64+0x28] ;  /* 0x00002824089c7981 */ /* 0x000f64000c1e1100 */
[----:B-----5:R-:W-:-:S05]  /*2cb0*/  PRMT R12, R156, 0x8880, RZ ;  /* 0x000088809c0c7816 */ /* 0x020fca00000000ff */
[----:B------:R-:W-:-:S07]  /*2cc0*/  IMAD R3, R12, R155, RZ ;  /* 0x0000009b0c037224 */ /* 0x000fce00078e02ff */
.L_x_78:
[----:B------:R-:W-:Y:S05]  /*2cd0*/  BSYNC B1 ;  /* 0x0000000000017941 */ /* 0x000fea0003800000 */
.L_x_77:
        /* <DEDUP_REMOVED lines=10> */
.L_x_80:
[----:B------:R-:W-:Y:S05]  /*2d80*/  BSYNC B1 ;  /* 0x0000000000017941 */ /* 0x000fea0003800000 */
.L_x_79:
[----:B------:R-:W-:Y:S01]  /*2d90*/  @!P2 IMAD R45, R45, R154, R3 ;  /* 0x0000009a2d2da224 */ /* 0x000fe200078e0203 */
[----:B------:R-:W-:Y:S04]  /*2da0*/  BSSY B1, `(.L_x_81) ;  /* 0x0000006000017945 */ /* 0x000fe80003800000 */
[----:B------:R0:W-:Y:S01]  /*2db0*/  @!P2 STG.E.U8 desc[UR36][R4.64+0x29], R45 ;  /* 0x0000292d0400a986 */ /* 0x0001e2000c101124 */
[----:B------:R-:W-:Y:S05]  /*2dc0*/  @P3 BRA `(.L_x_82) ;  /* 0x00000000000c3947 */ /* 0x000fea0003800000 */
[----:B------:R-:W5:Y:S02]  /*2dd0*/  LDG.E.U8 R156, desc[UR36][R10.64+0x28] ;  /* 0x000028240a9c7981 */ /* 0x000f64000c1e1100 */
[----:B-----5:R-:W-:-:S05]  /*2de0*/  PRMT R12, R156, 0x8880, RZ ;  /* 0x000088809c0c7816 */ /* 0x020fca00000000ff */
[----:B------:R-:W-:-:S07]  /*2df0*/  IMAD R3, R12, R155, RZ ;  /* 0x0000009b0c037224 */ /* 0x000fce00078e02ff */
.L_x_82:
[----:B------:R-:W-:Y:S05]  /*2e00*/  BSYNC B1 ;  /* 0x0000000000017941 */ /* 0x000fea0003800000 */
.L_x_81:
[----:B-1----:R-:W-:Y:S01]  /*2e10*/  @!P3 IMAD R13, R46, R154, R3 ;  /* 0x0000009a2e0db224 */ /* 0x002fe200078e0203 */
[----:B------:R-:W-:Y:S04]  /*2e20*/  BSSY B1, `(.L_x_83) ;  /* 0x0000006000017945 */ /* 0x000fe80003800000 */
[----:B------:R1:W-:Y:S01]  /*2e30*/  @!P3 STG.E.U8 desc[UR36][R6.64+0x28], R13 ;  /* 0x0000280d0600b986 */ /* 0x0003e2000c101124 */
[----:B------:R-:W-:Y:S05]  /*2e40*/  @P4 BRA `(.L_x_84) ;  /* 0x00000000000c4947 */ /* 0x000fea0003800000 */
[----:B------:R-:W5:Y:S02]  /*2e50*/  LDG.E.U8 R156, desc[UR36][R10.64+0x29] ;  /* 0x000029240a9c7981 */ /* 0x000f64000c1e1100 */
[----:B-----5:R-:W-:-:S05]  /*2e60*/  PRMT R12, R156, 0x8880, RZ ;  /* 0x000088809c0c7816 */ /* 0x020fca00000000ff */
[----:B------:R-:W-:-:S07]  /*2e70*/  IMAD R3, R12, R155, RZ ;  /* 0x0000009b0c037224 */ /* 0x000fce00078e02ff */
.L_x_84:
[----:B------:R-:W-:Y:S05]  /*2e80*/  BSYNC B1 ;  /* 0x0000000000017941 */ /* 0x000fea0003800000 */
.L_x_83:
        /* <DEDUP_REMOVED lines=10> */
.L_x_86:
[----:B------:R-:W-:Y:S05]  /*2f30*/  BSYNC B1 ;  /* 0x0000000000017941 */ /* 0x000fea0003800000 */
.L_x_85:
[----:B-1----:R-:W-:Y:S01]  /*2f40*/  @!P2 IMAD R13, R48, R154, R3 ;  /* 0x0000009a300da224 */ /* 0x002fe200078e0203 */
[----:B------:R-:W-:Y:S04]  /*2f50*/  BSSY B1, `(.L_x_87) ;  /* 0x0000006000017945 */ /* 0x000fe80003800000 */
[----:B------:R1:W-:Y:S01]  /*2f60*/  @!P2 STG.E.U8 desc[UR36][R4.64+0x30], R13 ;  /* 0x0000300d0400a986 */ /* 0x0003e2000c101124 */
[----:B------:R-:W-:Y:S05]  /*2f70*/  @P3 BRA `(.L_x_88) ;  /* 0x00000000000c3947 */ /* 0x000fea0003800000 */
[----:B------:R-:W5:Y:S02]  /*2f80*/  LDG.E.U8 R156, desc[UR36][R8.64+0x31] ;  /* 0x00003124089c7981 */ /* 0x000f64000c1e1100 */
[----:B-----5:R-:W-:-:S05]  /*2f90*/  PRMT R12, R156, 0x8880, RZ ;  /* 0x000088809c0c7816 */ /* 0x020fca00000000ff */
[----:B------:R-:W-:-:S07]  /*2fa0*/  IMAD R3, R12, R155, RZ ;  /* 0x0000009b0c037224 */ /* 0x000fce00078e02ff */
.L_x_88:
[----:B------:R-:W-:Y:S05]  /*2fb0*/  BSYNC B1 ;  /* 0x0000000000017941 */ /* 0x000fea0003800000 */
.L_x_87:
[----:B------:R-:W-:Y:S01]  /*2fc0*/  @!P3 IMAD R49, R49, R154, R3 ;  /* 0x0000009a3131b224 */ /* 0x000fe200078e0203 */
[----:B------:R-:W-:Y:S04]  /*2fd0*/  BSSY B1, `(.L_x_89) ;  /* 0x0000006000017945 */ /* 0x000fe80003800000 */
[----:B------:R0:W-:Y:S01]  /*2fe0*/  @!P3 STG.E.U8 desc[UR36][R4.64+0x31], R49 ;  /* 0x000031310400b986 */ /* 0x0001e2000c101124 */
[----:B------:R-:W-:Y:S05]  /*2ff0*/  @P4 BRA `(.L_x_90) ;  /* 0x00000000000c4947 */ /* 0x000fea0003800000 */
[----:B------:R-:W5:Y:S02]  /*3000*/  LDG.E.U8 R156, desc[UR36][R10.64+0x30] ;  /* 0x000030240a9c7981 */ /* 0x000f64000c1e1100 */
[----:B-----5:R-:W-:-:S05]  /*3010*/  PRMT R12, R156, 0x8880, RZ ;  /* 0x000088809c0c7816 */ /* 0x020fca00000000ff */
[----:B------:R-:W-:-:S07]  /*3020*/  IMAD R3, R12, R155, RZ ;  /* 0x0000009b0c037224 */ /* 0x000fce00078e02ff */
.L_x_90:
[----:B------:R-:W-:Y:S05]  /*3030*/  BSYNC B1 ;  /* 0x0000000000017941 */ /* 0x000fea0003800000 */
.L_x_89:
        /* <DEDUP_REMOVED lines=10> */
.L_x_92:
[----:B------:R-:W-:Y:S05]  /*30e0*/  BSYNC B1 ;  /* 0x0000000000017941 */ /* 0x000fea0003800000 */
.L_x_91:
[----:B------:R-:W-:Y:S01]  /*30f0*/  @!P2 IMAD R51, R51, R154, R3 ;  /* 0x0000009a3333a224 */ /* 0x000fe200078e0203 */
[----:B------:R-:W-:Y:S04]  /*3100*/  BSSY B1, `(.L_x_93) ;  /* 0x0000006000017945 */ /* 0x000fe80003800000 */
[----:B------:R0:W-:Y:S01]  /*3110*/  @!P2 STG.E.U8 desc[UR36][R6.64+0x31], R51 ;  /* 0x000031330600a986 */ /* 0x0001e2000c101124 */
[----:B------:R-:W-:Y:S05]  /*3120*/  @P3 BRA `(.L_x_94) ;  /* 0x00000000000c3947 */ /* 0x000fea0003800000 */
[----:B------:R-:W5:Y:S02]  /*3130*/  LDG.E.U8 R156, desc[UR36][R8.64+0x38] ;  /* 0x00003824089c7981 */ /* 0x000f64000c1e1100 */
[----:B-----5:R-:W-:-:S05]  /*3140*/  PRMT R12, R156, 0x8880, RZ ;  /* 0x000088809c0c7816 */ /* 0x020fca00000000ff */
[----:B------:R-:W-:-:S07]  /*3150*/  IMAD R3, R12, R155, RZ ;  /* 0x0000009b0c037224 */ /* 0x000fce00078e02ff */
.L_x_94:
[----:B------:R-:W-:Y:S05]  /*3160*/  BSYNC B1 ;  /* 0x0000000000017941 */ /* 0x000fea0003800000 */
.L_x_93:
[----:B-1----:R-:W-:Y:S01]  /*3170*/  @!P3 IMAD R13, R52, R154, R3 ;  /* 0x0000009a340db224 */ /* 0x002fe200078e0203 */
[----:B------:R-:W-:Y:S04]  /*3180*/  BSSY B1, `(.L_x_95) ;  /* 0x0000006000017945 */ /* 0x000fe80003800000 */
[----:B------:R1:W-:Y:S01]  /*3190*/  @!P3 STG.E.U8 desc[UR36][R4.64+0x38], R13 ;  /* 0x0000380d0400b986 */ /* 0x0003e2000c101124 */
[----:B------:R-:W-:Y:S05]  /*31a0*/  @P4 BRA `(.L_x_96) ;  /* 0x00000000000c4947 */ /* 0x000fea0003800000 */
[----:B------:R-:W5:Y:S02]  /*31b0*/  LDG.E.U8 R156, desc[UR36][R8.64+0x39] ;  /* 0x00003924089c7981 */ /* 0x000f64000c1e1100 */
[----:B-----5:R-:W-:-:S05]  /*31c0*/  PRMT R12, R156, 0x8880, RZ ;  /* 0x000088809c0c7816 */ /* 0x020fca00000000ff */
[----:B------:R-:W-:-:S07]  /*31d0*/  IMAD R3, R12, R155, RZ ;  /* 0x0000009b0c037224 */ /* 0x000fce00078e02ff */
.L_x_96:
[----:B------:R-:W-:Y:S05]  /*31e0*/  BSYNC B1 ;  /* 0x0000000000017941 */ /* 0x000fea0003800000 */
.L_x_95:
        /* <DEDUP_REMOVED lines=10> */
.L_x_98:
[----:B------:R-:W-:Y:S05]  /*3290*/  BSYNC B1 ;  /* 0x0000000000017941 */ /* 0x000fea0003800000 */
.L_x_97:
[----:B-1----:R-:W-:Y:S01]  /*32a0*/  @!P2 IMAD R13, R54, R154, R3 ;  /* 0x0000009a360da224 */ /* 0x002fe200078e0203 */
[----:B------:R-:W-:Y:S04]  /*32b0*/  BSSY B1, `(.L_x_99) ;  /* 0x0000006000017945 */ /* 0x000fe80003800000 */
[----:B------:R1:W-:Y:S01]  /*32c0*/  @!P2 STG.E.U8 desc[UR36][R6.64+0x38], R13 ;  /* 0x0000380d0600a986 */ /* 0x0003e2000c101124 */
[----:B------:R-:W-:Y:S05]  /*32d0*/  @P3 BRA `(.L_x_100) ;  /* 0x00000000000c3947 */ /* 0x000fea0003800000 */
[----:B------:R-:W5:Y:S02]  /*32e0*/  LDG.E.U8 R156, desc[UR36][R10.64+0x39] ;  /* 0x000039240a9c7981 */ /* 0x000f64000c1e1100 */
[----:B-----5:R-:W-:-:S05]  /*32f0*/  PRMT R12, R156, 0x8880, RZ ;  /* 0x000088809c0c7816 */ /* 0x020fca00000000ff */
[----:B------:R-:W-:-:S07]  /*3300*/  IMAD R3, R12, R155, RZ ;  /* 0x0000009b0c037224 */ /* 0x000fce00078e02ff */
.L_x_100:
[----:B------:R-:W-:Y:S05]  /*3310*/  BSYNC B1 ;  /* 0x0000000000017941 */ /* 0x000fea0003800000 */
.L_x_99:
[----:B------:R-:W-:Y:S01]  /*3320*/  @!P3 IMAD R55, R55, R154, R3 ;  /* 0x0000009a3737b224 */ /* 0x000fe200078e0203 */
[----:B------:R-:W-:Y:S04]  /*3330*/  BSSY B1, `(.L_x_101) ;  /* 0x0000006000017945 */ /* 0x000fe80003800000 */
[----:B------:R0:W-:Y:S01]  /*3340*/  @!P3 STG.E.U8 desc[UR36][R6.64+0x39], R55 ;  /* 0x000039370600b986 */ /* 0x0001e2000c101124 */
[----:B------:R-:W-:Y:S05]  /*3350*/  @P4 BRA `(.L_x_102) ;  /* 0x00000000000c4947 */ /* 0x000fea0003800000 */
[----:B------:R-:W5:Y:S02]  /*3360*/  LDG.E.U8 R156, desc[UR36][R8.64+0x40] ;  /* 0x00004024089c7981 */ /* 0x000f64000c1e1100 */
[----:B-----5:R-:W-:-:S05]  /*3370*/  PRMT R12, R156, 0x8880, RZ ;  /* 0x000088809c0c7816 */ /* 0x020fca00000000ff */
[----:B------:R-:W-:-:S07]  /*3380*/  IMAD R3, R12, R155, RZ ;  /* 0x0000009b0c037224 */ /* 0x000fce00078e02ff */
.L_x_102:
[----:B------:R-:W-:Y:S05]  /*3390*/  BSYNC B1 ;  /* 0x0000000000017941 */ /* 0x000fea0003800000 */
.L_x_101:
        /* <DEDUP_REMOVED lines=10> */
.L_x_104:
[----:B------:R-:W-:Y:S05]  /*3440*/  BSYNC B1 ;  /* 0x0000000000017941 */ /* 0x000fea0003800000 */
.L_x_103:
[----:B------:R-:W-:Y:S01]  /*3450*/  @!P2 IMAD R57, R57, R154, R3 ;  /* 0x0000009a3939a224 */ /* 0x000fe200078e0203 */
[----:B------:R-:W-:Y:S04]  /*3460*/  BSSY B1, `(.L_x_105) ;  /* 0x0000006000017945 */ /* 0x000fe80003800000 */
[----:B------:R0:W-:Y:S01]  /*3470*/  @!P2 STG.E.U8 desc[UR36][R4.64+0x41], R57 ;  /* 0x000041390400a986 */ /* 0x0001e2000c101124 */
[----:B------:R-:W-:Y:S05]  /*3480*/  @P3 BRA `(.L_x_106) ;  /* 0x00000000000c3947 */ /* 0x000fea0003800000 */
[----:B------:R-:W5:Y:S02]  /*3490*/  LDG.E.U8 R156, desc[UR36][R10.64+0x40] ;  /* 0x000040240a9c7981 */ /* 0x000f64000c1e1100 */
[----:B-----5:R-:W-:-:S05]  /*34a0*/  PRMT R12, R156, 0x8880, RZ ;  /* 0x000088809c0c7816 */ /* 0x020fca00000000ff */
[----:B------:R-:W-:-:S07]  /*34b0*/  IMAD R3, R12, R155, RZ ;  /* 0x0000009b0c037224 */ /* 0x000fce00078e02ff */
.L_x_106:
[----:B------:R-:W-:Y:S05]  /*34c0*/  BSYNC B1 ;  /* 0x0000000000017941 */ /* 0x000fea0003800000 */
.L_x_105:
[----:B-1----:R-:W-:Y:S01]  /*34d0*/  @!P3 IMAD R13, R58, R154, R3 ;  /* 0x0000009a3a0db224 */ /* 0x002fe200078e0203 */
[----:B------:R-:W-:Y:S04]  /*34e0*/  BSSY B1, `(.L_x_107) ;  /* 0x0000006000017945 */ /* 0x000fe80003800000 */
[----:B------:R1:W-:Y:S01]  /*34f0*/  @!P3 STG.E.U8 desc[UR36][R6.64+0x40], R13 ;  /* 0x0000400d0600b986 */ /* 0x0003e2000c101124 */
[----:B------:R-:W-:Y:S05]  /*3500*/  @P4 BRA `(.L_x_108) ;  /* 0x00000000000c4947 */ /* 0x000fea0003800000 */
[----:B------:R-:W5:Y:S02]  /*3510*/  LDG.E.U8 R156, desc[UR36][R10.64+0x41] ;  /* 0x000041240a9c7981 */ /* 0x000f64000c1e1100 */
[----:B-----5:R-:W-:-:S05]  /*3520*/  PRMT R12, R156, 0x8880, RZ ;  /* 0x000088809c0c7816 */ /* 0x020fca00000000ff */
[----:B------:R-:W-:-:S07]  /*3530*/  IMAD R3, R12, R155, RZ ;  /* 0x0000009b0c037224 */ /* 0x000fce00078e02ff */
.L_x_108:
[----:B------:R-:W-:Y:S05]  /*3540*/  BSYNC B1 ;  /* 0x0000000000017941 */ /* 0x000fea0003800000 */
.L_x_107:
        /* <DEDUP_REMOVED lines=10> */
.L_x_110:
[----:B------:R-:W-:Y:S05]  /*35f0*/  BSYNC B1 ;  /* 0x0000000000017941 */ /* 0x000fea0003800000 */
.L_x_109:
[----:B-1----:R-:W-:Y:S01]  /*3600*/  @!P2 IMAD R13, R60, R154, R3 ;  /* 0x0000009a3c0da224 */ /* 0x002fe200078e0203 */
[----:B------:R-:W-:Y:S04]  /*3610*/  BSSY B1, `(.L_x_111) ;  /* 0x0000006000017945 */ /* 0x000fe80003800000 */
[----:B------:R1:W-:Y:S01]  /*3620*/  @!P2 STG.E.U8 desc[UR36][R4.64+0x48], R13 ;  /* 0x0000480d0400a986 */ /* 0x0003e2000c101124 */
[----:B------:R-:W-:Y:S05]  /*3630*/  @P3 BRA `(.L_x_112) ;  /* 0x00000000000c3947 */ /* 0x000fea0003800000 */
[----:B------:R-:W5:Y:S02]  /*3640*/  LDG.E.U8 R156, desc[UR36][R8.64+0x49] ;  /* 0x00004924089c7981 */ /* 0x000f64000c1e1100 */
[----:B-----5:R-:W-:-:S05]  /*3650*/  PRMT R12, R156, 0x8880, RZ ;  /* 0x000088809c0c7816 */ /* 0x020fca00000000ff */
[----:B------:R-:W-:-:S07]  /*3660*/  IMAD R3, R12, R155, RZ ;  /* 0x0000009b0c037224 */ /* 0x000fce00078e02ff */
.L_x_112:
[----:B------:R-:W-:Y:S05]  /*3670*/  BSYNC B1 ;  /* 0x0000000000017941 */ /* 0x000fea0003800000 */
.L_x_111:
[----:B------:R-:W-:Y:S01]  /*3680*/  @!P3 IMAD R61, R61, R154, R3 ;  /* 0x0000009a3d3db224 */ /* 0x000fe200078e0203 */
[----:B------:R-:W-:Y:S04]  /*3690*/  BSSY B1, `(.L_x_113) ;  /* 0x0000006000017945 */ /* 0x000fe80003800000 */
[----:B------:R0:W-:Y:S01]  /*36a0*/  @!P3 STG.E.U8 desc[UR36][R4.64+0x49], R61 ;  /* 0x0000493d0400b986 */ /* 0x0001e2000c101124 */
[----:B------:R-:W-:Y:S05]  /*36b0*/  @P4 BRA `(.L_x_114) ;  /* 0x00000000000c4947 */ /* 0x000fea0003800000 */
[----:B------:R-:W5:Y:S02]  /*36c0*/  LDG.E.U8 R156, desc[UR36][R10.64+0x48] ;  /* 0x000048240a9c7981 */ /* 0x000f64000c1e1100 */
[----:B-----5:R-:W-:-:S05]  /*36d0*/  PRMT R12, R156, 0x8880, RZ ;  /* 0x000088809c0c7816 */ /* 0x020fca00000000ff */
[----:B------:R-:W-:-:S07]  /*36e0*/  IMAD R3, R12, R155, RZ ;  /* 0x0000009b0c037224 */ /* 0x000fce00078e02ff */
.L_x_114:
[----:B------:R-:W-:Y:S05]  /*36f0*/  BSYNC B1 ;  /* 0x0000000000017941 */ /* 0x000fea0003800000 */
.L_x_113:
        /* <DEDUP_REMOVED lines=10> */
.L_x_116:
[----:B------:R-:W-:Y:S05]  /*37a0*/  BSYNC B1 ;  /* 0x0000000000017941 */ /* 0x000fea0003800000 */
.L_x_115:
[----:B------:R-:W-:Y:S01]  /*37b0*/  @!P2 IMAD R63, R63, R154, R3 ;  /* 0x0000009a3f3fa224 */ /* 0x000fe200078e0203 */
[----:B------:R-:W-:Y:S04]  /*37c0*/  BSSY B1, `(.L_x_117) ;  /* 0x0000006000017945 */ /* 0x000fe80003800000 */
[----:B------:R0:W-:Y:S01]  /*37d0*/  @!P2 STG.E.U8 desc[UR36][R6.64+0x49], R63 ;  /* 0x0000493f0600a986 */ /* 0x0001e2000c101124 */
[----:B------:R-:W-:Y:S05]  /*37e0*/  @P3 BRA `(.L_x_118) ;  /* 0x00000000000c3947 */ /* 0x000fea0003800000 */
[----:B------:R-:W5:Y:S02]  /*37f0*/  LDG.E.U8 R156, desc[UR36][R8.64+0x50] ;  /* 0x00005024089c7981 */ /* 0x000f64000c1e1100 */
[----:B-----5:R-:W-:-:S05]  /*3800*/  PRMT R12, R156, 0x8880, RZ ;  /* 0x000088809c0c7816 */ /* 0x020fca00000000ff */
[----:B------:R-:W-:-:S07]  /*3810*/  IMAD R3, R12, R155, RZ ;  /* 0x0000009b0c037224 */ /* 0x000fce00078e02ff */
.L_x_118:
[----:B------:R-:W-:Y:S05]  /*3820*/  BSYNC B1 ;  /* 0x0000000000017941 */ /* 0x000fea0003800000 */
.L_x_117:
[----:B-1----:R-:W-:Y:S01]  /*3830*/  @!P3 IMAD R13, R64, R154, R3 ;  /* 0x0000009a400db224 */ /* 0x002fe200078e0203 */
[----:B------:R-:W-:Y:S04]  /*3840*/  BSSY B1, `(.L_x_119) ;  /* 0x0000006000017945 */ /* 0x000fe80003800000 */
[----:B------:R1:W-:Y:S01]  /*3850*/  @!P3 STG.E.U8 desc[UR36][R4.64+0x50], R13 ;  /* 0x0000500d0400b986 */ /* 0x0003e2000c101124 */
[----:B------:R-:W-:Y:S05]  /*3860*/  @P4 BRA `(.L_x_120) ;  /* 0x00000000000c4947 */ /* 0x000fea0003800000 */
[----:B------:R-:W5:Y:S02]  /*3870*/  LDG.E.U8 R156, desc[UR36][R8.64+0x51] ;  /* 0x00005124089c7981 */ /* 0x000f64000c1e1100 */
[----:B-----5:R-:W-:-:S05]  /*3880*/  PRMT R12, R156, 0x8880, RZ ;  /* 0x000088809c0c7816 */ /* 0x020fca00000000ff */
[----:B------:R-:W-:-:S07]  /*3890*/  IMAD R3, R12, R155, RZ ;  /* 0x0000009b0c037224 */ /* 0x000fce00078e02ff */
.L_x_120:
[----:B------:R-:W-:Y:S05]  /*38a0*/  BSYNC B1 ;  /* 0x0000000000017941 */ /* 0x000fea0003800000 */
.L_x_119:
        /* <DEDUP_REMOVED lines=10> */
.L_x_122:
[----:B------:R-:W-:Y:S05]  /*3950*/  BSYNC B1 ;  /* 0x0000000000017941 */ /* 0x000fea0003800000 */
.L_x_121:
[----:B-1----:R-:W-:Y:S01]  /*3960*/  @!P2 IMAD R13, R66, R154, R3 ;  /* 0x0000009a420da224 */ /* 0x002fe200078e0203 */
[----:B------:R-:W-:Y:S04]  /*3970*/  BSSY B1, `(.L_x_123) ;  /* 0x0000006000017945 */ /* 0x000fe80003800000 */
[----:B------:R1:W-:Y:S01]  /*3980*/  @!P2 STG.E.U8 desc[UR36][R6.64+0x50], R13 ;  /* 0x0000500d0600a986 */ /* 0x0003e2000c101124 */
[----:B------:R-:W-:Y:S05]  /*3990*/  @P3 BRA `(.L_x_124) ;  /* 0x00000000000c3947 */ /* 0x000fea0003800000 */
[----:B------:R-:W5:Y:S02]  /*39a0*/  LDG.E.U8 R156, desc[UR36][R10.64+0x51] ;  /* 0x000051240a9c7981 */ /* 0x000f64000c1e1100 */
[----:B-----5:R-:W-:-:S05]  /*39b0*/  PRMT R12, R156, 0x8880, RZ ;  /* 0x000088809c0c7816 */ /* 0x020fca00000000ff */
[----:B------:R-:W-:-:S07]  /*39c0*/  IMAD R3, R12, R155, RZ ;  /* 0x0000009b0c037224 */ /* 0x000fce00078e02ff */
.L_x_124:
[----:B------:R-:W-:Y:S05]  /*39d0*/  BSYNC B1 ;  /* 0x0000000000017941 */ /* 0x000fea0003800000 */
.L_x_123:
[----:B------:R-:W-:Y:S01]  /*39e0*/  @!P3 IMAD R67, R67, R154, R3 ;  /* 0x0000009a4343b224 */ /* 0x000fe200078e0203 */
[----:B------:R-:W-:Y:S04]  /*39f0*/  BSSY B1, `(.L_x_125) ;  /* 0x0000006000017945 */ /* 0x000fe80003800000 */
[----:B------:R0:W-:Y:S01]  /*3a00*/  @!P3 STG.E.U8 desc[UR36][R6.64+0x51], R67 ;  /* 0x000051430600b986 */ /* 0x0001e2000c101124 */
[----:B------:R-:W-:Y:S05]  /*3a10*/  @P4 BRA `(.L_x_126) ;  /* 0x00000000000c4947 */ /* 0x000fea0003800000 */
[----:B------:R-:W5:Y:S02]  /*3a20*/  LDG.E.U8 R156, desc[UR36][R8.64+0x58] ;  /* 0x00005824089c7981 */ /* 0x000f64000c1e1100 */
[----:B-----5:R-:W-:-:S05]  /*3a30*/  PRMT R12, R156, 0x8880, RZ ;  /* 0x000088809c0c7816 */ /* 0x020fca00000000ff */
[----:B------:R-:W-:-:S07]  /*3a40*/  IMAD R3, R12, R155, RZ ;  /* 0x0000009b0c037224 */ /* 0x000fce00078e02ff */
.L_x_126:
[----:B------:R-:W-:Y:S05]  /*3a50*/  BSYNC B1 ;  /* 0x0000000000017941 */ /* 0x000fea0003800000 */
.L_x_125:
        /* <DEDUP_REMOVED lines=10> */
.L_x_128:
[----:B------:R-:W-:Y:S05]  /*3b00*/  BSYNC B1 ;  /* 0x0000000000017941 */ /* 0x000fea0003800000 */
.L_x_127:
[----:B------:R-:W-:Y:S01]  /*3b10*/  @!P2 IMAD R69, R69, R154, R3 ;  /* 0x0000009a4545a224 */ /* 0x000fe200078e0203 */
[----:B------:R-:W-:Y:S04]  /*3b20*/  BSSY B1, `(.L_x_129) ;  /* 0x0000006000017945 */ /* 0x000fe80003800000 */
[----:B------:R0:W-:Y:S01]  /*3b30*/  @!P2 STG.E.U8 desc[UR36][R4.64+0x59], R69 ;  /* 0x000059450400a986 */ /* 0x0001e2000c101124 */
[----:B------:R-:W-:Y:S05]  /*3b40*/  @P3 BRA `(.L_x_130) ;  /* 0x00000000000c3947 */ /* 0x000fea0003800000 */
[----:B------:R-:W5:Y:S02]  /*3b50*/  LDG.E.U8 R156, desc[UR36][R10.64+0x58] ;  /* 0x000058240a9c7981 */ /* 0x000f64000c1e1100 */
[----:B-----5:R-:W-:-:S05]  /*3b60*/  PRMT R12, R156, 0x8880, RZ ;  /* 0x000088809c0c7816 */ /* 0x020fca00000000ff */
[----:B------:R-:W-:-:S07]  /*3b70*/  IMAD R3, R12, R155, RZ ;  /* 0x0000009b0c037224 */ /* 0x000fce00078e02ff */
.L_x_130:
[----:B------:R-:W-:Y:S05]  /*3b80*/  BSYNC B1 ;  /* 0x0000000000017941 */ /* 0x000fea0003800000 */
.L_x_129:
[----:B-1----:R-:W-:Y:S01]  /*3b90*/  @!P3 IMAD R13, R70, R154, R3 ;  /* 0x0000009a460db224 */ /* 0x002fe200078e0203 */
[----:B------:R-:W-:Y:S04]  /*3ba0*/  BSSY B1, `(.L_x_131) ;  /* 0x0000006000017945 */ /* 0x000fe80003800000 */
[----:B------:R1:W-:Y:S01]  /*3bb0*/  @!P3 STG.E.U8 desc[UR36][R6.64+0x58], R13 ;  /* 0x0000580d0600b986 */ /* 0x0003e2000c101124 */
[----:B------:R-:W-:Y:S05]  /*3bc0*/  @P4 BRA `(.L_x_132) ;  /* 0x00000000000c4947 */ /* 0x000fea0003800000 */
[----:B------:R-:W5:Y:S02]  /*3bd0*/  LDG.E.U8 R156, desc[UR36][R10.64+0x59] ;  /* 0x000059240a9c7981 */ /* 0x000f64000c1e1100 */
[----:B-----5:R-:W-:-:S05]  /*3be0*/  PRMT R12, R156, 0x8880, RZ ;  /* 0x000088809c0c7816 */ /* 0x020fca00000000ff */
[----:B------:R-:W-:-:S07]  /*3bf0*/  IMAD R3, R12, R155, RZ ;  /* 0x0000009b0c037224 */ /* 0x000fce00078e02ff */
.L_x_132:
[----:B------:R-:W-:Y:S05]  /*3c00*/  BSYNC B1 ;  /* 0x0000000000017941 */ /* 0x000fea0003800000 */
.L_x_131:
        /* <DEDUP_REMOVED lines=10> */
.L_x_134:
[----:B------:R-:W-:Y:S05]  /*3cb0*/  BSYNC B1 ;  /* 0x0000000000017941 */ /* 0x000fea0003800000 */
.L_x_133:
[----:B-1----:R-:W-:Y:S01]  /*3cc0*/  @!P2 IMAD R13, R72, R154, R3 ;  /* 0x0000009a480da224 */ /* 0x002fe200078e0203 */
[----:B------:R-:W-:Y:S04]  /*3cd0*/  BSSY B1, `(.L_x_135) ;  /* 0x0000006000017945 */ /* 0x000fe80003800000 */
[----:B------:R1:W-:Y:S01]  /*3ce0*/  @!P2 STG.E.U8 desc[UR36][R4.64+0x60], R13 ;  /* 0x0000600d0400a986 */ /* 0x0003e2000c101124 */
[----:B------:R-:W-:Y:S05]  /*3cf0*/  @P3 BRA `(.L_x_136) ;  /* 0x00000000000c3947 */ /* 0x000fea0003800000 */
[----:B------:R-:W5:Y:S02]  /*3d00*/  LDG.E.U8 R156, desc[UR36][R8.64+0x61] ;  /* 0x00006124089c7981 */ /* 0x000f64000c1e1100 */
[----:B-----5:R-:W-:-:S05]  /*3d10*/  PRMT R12, R156, 0x8880, RZ ;  /* 0x000088809c0c7816 */ /* 0x020fca00000000ff */
[----:B------:R-:W-:-:S07]  /*3d20*/  IMAD R3, R12, R155, RZ ;  /* 0x0000009b0c037224 */ /* 0x000fce00078e02ff */
.L_x_136:
[----:B------:R-:W-:Y:S05]  /*3d30*/  BSYNC B1 ;  /* 0x0000000000017941 */ /* 0x000fea0003800000 */
.L_x_135:
[----:B------:R-:W-:Y:S01]  /*3d40*/  @!P3 IMAD R73, R73, R154, R3 ;  /* 0x0000009a4949b224 */ /* 0x000fe200078e0203 */
[----:B------:R-:W-:Y:S04]  /*3d50*/  BSSY B1, `(.L_x_137) ;  /* 0x0000006000017945 */ /* 0x000fe80003800000 */
[----:B------:R0:W-:Y:S01]  /*3d60*/  @!P3 STG.E.U8 desc[UR36][R4.64+0x61], R73 ;  /* 0x000061490400b986 */ /* 0x0001e2000c101124 */
[----:B------:R-:W-:Y:S05]  /*3d70*/  @P4 BRA `(.L_x_138) ;  /* 0x00000000000c4947 */ /* 0x000fea0003800000 */
[----:B------:R-:W5:Y:S02]  /*3d80*/  LDG.E.U8 R156, desc[UR36][R10.64+0x60] ;  /* 0x000060240a9c7981 */ /* 0x000f64000c1e1100 */
[----:B-----5:R-:W-:-:S05]  /*3d90*/  PRMT R12, R156, 0x8880, RZ ;  /* 0x000088809c0c7816 */ /* 0x020fca00000000ff */
[----:B------:R-:W-:-:S07]  /*3da0*/  IMAD R3, R12, R155, RZ ;  /* 0x0000009b0c037224 */ /* 0x000fce00078e02ff */
.L_x_138:
[----:B------:R-:W-:Y:S05]  /*3db0*/  BSYNC B1 ;  /* 0x0000000000017941 */ /* 0x000fea0003800000 */
.L_x_137:
        /* <DEDUP_REMOVED lines=10> */
.L_x_140:
[----:B------:R-:W-:Y:S05]  /*3e60*/  BSYNC B1 ;  /* 0x0000000000017941 */ /* 0x000fea0003800000 */
.L_x_139:
[----:B------:R-:W-:Y:S01]  /*3e70*/  @!P2 IMAD R75, R75, R154, R3 ;  /* 0x0000009a4b4ba224 */ /* 0x000fe200078e0203 */
[----:B------:R-:W-:Y:S04]  /*3e80*/  BSSY B1, `(.L_x_141) ;  /* 0x0000006000017945 */ /* 0x000fe80003800000 */
[----:B------:R0:W-:Y:S01]  /*3e90*/  @!P2 STG.E.U8 desc[UR36][R6.64+0x61], R75 ;  /* 0x0000614b0600a986 */ /* 0x0001e2000c101124 */
[----:B------:R-:W-:Y:S05]  /*3ea0*/  @P3 BRA `(.L_x_142) ;  /* 0x00000000000c3947 */ /* 0x000fea0003800000 */
[----:B------:R-:W5:Y:S02]  /*3eb0*/  LDG.E.U8 R156, desc[UR36][R8.64+0x68] ;  /* 0x00006824089c7981 */ /* 0x000f64000c1e1100 */
[----:B-----5:R-:W-:-:S05]  /*3ec0*/  PRMT R12, R156, 0x8880, RZ ;  /* 0x000088809c0c7816 */ /* 0x020fca00000000ff */
[----:B------:R-:W-:-:S07]  /*3ed0*/  IMAD R3, R12, R155, RZ ;  /* 0x0000009b0c037224 */ /* 0x000fce00078e02ff */
.L_x_142:
[----:B------:R-:W-:Y:S05]  /*3ee0*/  BSYNC B1 ;  /* 0x0000000000017941 */ /* 0x000fea0003800000 */
.L_x_141:
[----:B-1----:R-:W-:Y:S01]  /*3ef0*/  @!P3 IMAD R13, R76, R154, R3 ;  /* 0x0000009a4c0db224 */ /* 0x002fe200078e0203 */
[----:B------:R-:W-:Y:S04]  /*3f00*/  BSSY B1, `(.L_x_143) ;  /* 0x0000006000017945 */ /* 0x000fe80003800000 */
[----:B------:R1:W-:Y:S01]  /*3f10*/  @!P3 STG.E.U8 desc[UR36][R4.64+0x68], R13 ;  /* 0x0000680d0400b986 */ /* 0x0003e2000c101124 */
[----:B------:R-:W-:Y:S05]  /*3f20*/  @P4 BRA `(.L_x_144) ;  /* 0x00000000000c4947 */ /* 0x000fea0003800000 */
[----:B------:R-:W5:Y:S02]  /*3f30*/  LDG.E.U8 R156, desc[UR36][R8.64+0x69] ;  /* 0x00006924089c7981 */ /* 0x000f64000c1e1100 */
[----:B-----5:R-:W-:-:S05]  /*3f40*/  PRMT R12, R156, 0x8880, RZ ;  /* 0x000088809c0c7816 */ /* 0x020fca00000000ff */
[----:B------:R-:W-:-:S07]  /*3f50*/  IMAD R3, R12, R155, RZ ;  /* 0x0000009b0c037224 */ /* 0x000fce00078e02ff */
.L_x_144:
[----:B------:R-:W-:Y:S05]  /*3f60*/  BSYNC B1 ;  /* 0x0000000000017941 */ /* 0x000fea0003800000 */
.L_x_143:
        /* <DEDUP_REMOVED lines=10> */
.L_x_146:
[----:B------:R-:W-:Y:S05]  /*4010*/  BSYNC B1 ;  /* 0x0000000000017941 */ /* 0x000fea0003800000 */
.L_x_145:
[----:B-1----:R-:W-:Y:S01]  /*4020*/  @!P2 IMAD R13, R78, R154, R3 ;  /* 0x0000009a4e0da224 */ /* 0x002fe200078e0203 */
[----:B------:R-:W-:Y:S04]  /*4030*/  BSSY B1, `(.L_x_147) ;  /* 0x0000006000017945 */ /* 0x000fe80003800000 */
[----:B------:R1:W-:Y:S01]  /*4040*/  @!P2 STG.E.U8 desc[UR36][R6.64+0x68], R13 ;  /* 0x0000680d0600a986 */ /* 0x0003e2000c101124 */
[----:B------:R-:W-:Y:S05]  /*4050*/  @P3 BRA `(.L_x_148) ;  /* 0x00000000000c3947 */ /* 0x000fea0003800000 */
[----:B------:R-:W5:Y:S02]  /*4060*/  LDG.E.U8 R156, desc[UR36][R10.64+0x69] ;  /* 0x000069240a9c7981 */ /* 0x000f64000c1e1100 */
[----:B-----5:R-:W-:-:S05]  /*4070*/  PRMT R12, R156, 0x8880, RZ ;  /* 0x000088809c0c7816 */ /* 0x020fca00000000ff */
[----:B------:R-:W-:-:S07]  /*4080*/  IMAD R3, R12, R155, RZ ;  /* 0x0000009b0c037224 */ /* 0x000fce00078e02ff */
.L_x_148:
[----:B------:R-:W-:Y:S05]  /*4090*/  BSYNC B1 ;  /* 0x0000000000017941 */ /* 0x000fea0003800000 */
.L_x_147:
[----:B------:R-:W-:Y:S01]  /*40a0*/  @!P3 IMAD R79, R79, R154, R3 ;  /* 0x0000009a4f4fb224 */ /* 0x000fe200078e0203 */
[----:B------:R-:W-:Y:S04]  /*40b0*/  BSSY B1, `(.L_x_149) ;  /* 0x0000006000017945 */ /* 0x000fe80003800000 */
[----:B------:R0:W-:Y:S01]  /*40c0*/  @!P3 STG.E.U8 desc[UR36][R6.64+0x69], R79 ;  /* 0x0000694f0600b986 */ /* 0x0001e2000c101124 */
[----:B------:R-:W-:Y:S05]  /*40d0*/  @P4 BRA `(.L_x_150) ;  /* 0x00000000000c4947 */ /* 0x000fea0003800000 */
[----:B------:R-:W5:Y:S02]  /*40e0*/  LDG.E.U8 R156, desc[UR36][R8.64+0x70] ;  /* 0x00007024089c7981 */ /* 0x000f64000c1e1100 */
[----:B-----5:R-:W-:-:S05]  /*40f0*/  PRMT R12, R156, 0x8880, RZ ;  /* 0x000088809c0c7816 */ /* 0x020fca00000000ff */
[----:B------:R-:W-:-:S07]  /*4100*/  IMAD R3, R12, R155, RZ ;  /* 0x0000009b0c037224 */ /* 0x000fce00078e02ff */
.L_x_150:
[----:B------:R-:W-:Y:S05]  /*4110*/  BSYNC B1 ;  /* 0x0000000000017941 */ /* 0x000fea0003800000 */
.L_x_149:
        /* <DEDUP_REMOVED lines=10> */
.L_x_152:
[----:B------:R-:W-:Y:S05]  /*41c0*/  BSYNC B1 ;  /* 0x0000000000017941 */ /* 0x000fea0003800000 */
.L_x_151:
[----:B------:R-:W-:Y:S01]  /*41d0*/  @!P2 IMAD R81, R81, R154, R3 ;  /* 0x0000009a5151a224 */ /* 0x000fe200078e0203 */
[----:B------:R-:W-:Y:S04]  /*41e0*/  BSSY B1, `(.L_x_153) ;  /* 0x0000006000017945 */ /* 0x000fe80003800000 */
[----:B------:R0:W-:Y:S01]  /*41f0*/  @!P2 STG.E.U8 desc[UR36][R4.64+0x71], R81 ;  /* 0x000071510400a986 */ /* 0x0001e2000c101124 */
[----:B------:R-:W-:Y:S05]  /*4200*/  @P3 BRA `(.L_x_154) ;  /* 0x00000000000c3947 */ /* 0x000fea0003800000 */
[----:B------:R-:W5:Y:S02]  /*4210*/  LDG.E.U8 R156, desc[UR36][R10.64+0x70] ;  /* 0x000070240a9c7981 */ /* 0x000f64000c1e1100 */
[----:B-----5:R-:W-:-:S05]  /*4220*/  PRMT R12, R156, 0x8880, RZ ;  /* 0x000088809c0c7816 */ /* 0x020fca00000000ff */
[----:B------:R-:W-:-:S07]  /*4230*/  IMAD R3, R12, R155, RZ ;  /* 0x0000009b0c037224 */ /* 0x000fce00078e02ff */
.L_x_154:
[----:B------:R-:W-:Y:S05]  /*4240*/  BSYNC B1 ;  /* 0x0000000000017941 */ /* 0x000fea0003800000 */
.L_x_153:
[----:B-1----:R-:W-:Y:S01]  /*4250*/  @!P3 IMAD R13, R82, R154, R3 ;  /* 0x0000009a520db224 */ /* 0x002fe200078e0203 */
[----:B------:R-:W-:Y:S04]  /*4260*/  BSSY B1, `(.L_x_155) ;  /* 0x0000006000017945 */ /* 0x000fe80003800000 */
[----:B------:R1:W-:Y:S01]  /*4270*/  @!P3 STG.E.U8 desc[UR36][R6.64+0x70], R13 ;  /* 0x0000700d0600b986 */ /* 0x0003e2000c101124 */
[----:B------:R-:W-:Y:S05]  /*4280*/  @P4 BRA `(.L_x_156) ;  /* 0x00000000000c4947 */ /* 0x000fea0003800000 */
[----:B------:R-:W5:Y:S02]  /*4290*/  LDG.E.U8 R156, desc[UR36][R10.64+0x71] ;  /* 0x000071240a9c7981 */ /* 0x000f64000c1e1100 */
[----:B-----5:R-:W-:-:S05]  /*42a0*/  PRMT R12, R156, 0x8880, RZ ;  /* 0x000088809c0c7816 */ /* 0x020fca00000000ff */
[----:B------:R-:W-:-:S07]  /*42b0*/  IMAD R3, R12, R155, RZ ;  /* 0x0000009b0c037224 */ /* 0x000fce00078e02ff */
.L_x_156:
[----:B------:R-:W-:Y:S05]  /*42c0*/  BSYNC B1 ;  /* 0x0000000000017941 */ /* 0x000fea0003800000 */
.L_x_155:
        /* <DEDUP_REMOVED lines=10> */
.L_x_158:
[----:B------:R-:W-:Y:S05]  /*4370*/  BSYNC B1 ;  /* 0x0000000000017941 */ /* 0x000fea0003800000 */
.L_x_157:
[----:B-1----:R-:W-:Y:S01]  /*4380*/  @!P2 IMAD R13, R84, R154, R3 ;  /* 0x0000009a540da224 */ /* 0x002fe200078e0203 */
[----:B------:R-:W-:Y:S04]  /*4390*/  BSSY B1, `(.L_x_159) ;  /* 0x0000006000017945 */ /* 0x000fe80003800000 */
[----:B------:R1:W-:Y:S01]  /*43a0*/  @!P2 STG.E.U8 desc[UR36][R4.64+0x78], R13 ;  /* 0x0000780d0400a986 */ /* 0x0003e2000c101124 */
[----:B------:R-:W-:Y:S05]  /*43b0*/  @P3 BRA `(.L_x_160) ;  /* 0x00000000000c3947 */ /* 0x000fea0003800000 */
[----:B------:R-:W5:Y:S02]  /*43c0*/  LDG.E.U8 R156, desc[UR36][R8.64+0x79] ;  /* 0x00007924089c7981 */ /* 0x000f64000c1e1100 */
[----:B-----5:R-:W-:-:S05]  /*43d0*/  PRMT R12, R156, 0x8880, RZ ;  /* 0x000088809c0c7816 */ /* 0x020fca00000000ff */
[----:B------:R-:W-:-:S07]  /*43e0*/  IMAD R3, R12, R155, RZ ;  /* 0x0000009b0c037224 */ /* 0x000fce00078e02ff */
.L_x_160:
[----:B------:R-:W-:Y:S05]  /*43f0*/  BSYNC B1 ;  /* 0x0000000000017941 */ /* 0x000fea0003800000 */
.L_x_159:
[----:B------:R-:W-:Y:S01]  /*4400*/  @!P3 IMAD R85, R85, R154, R3 ;  /* 0x0000009a5555b224 */ /* 0x000fe200078e0203 */
[----:B------:R-:W-:Y:S04]  /*4410*/  BSSY B1, `(.L_x_161) ;  /* 0x0000006000017945 */ /* 0x000fe80003800000 */
[----:B------:R0:W-:Y:S01]  /*4420*/  @!P3 STG.E.U8 desc[UR36][R4.64+0x79], R85 ;  /* 0x000079550400b986 */ /* 0x0001e2000c101124 */
[----:B------:R-:W-:Y:S05]  /*4430*/  @P4 BRA `(.L_x_162) ;  /* 0x00000000000c4947 */ /* 0x000fea0003800000 */
[----:B------:R-:W5:Y:S02]  /*4440*/  LDG.E.U8 R156, desc[UR36][R10.64+0x78] ;  /* 0x000078240a9c7981 */ /* 0x000f64000c1e1100 */
[----:B-----5:R-:W-:-:S05]  /*4450*/  PRMT R12, R156, 0x8880, RZ ;  /* 0x000088809c0c7816 */ /* 0x020fca00000000ff */
[----:B------:R-:W-:-:S07]  /*4460*/  IMAD R3, R12, R155, RZ ;  /* 0x0000009b0c037224 */ /* 0x000fce00078e02ff */
.L_x_162:
[----:B------:R-:W-:Y:S05]  /*4470*/  BSYNC B1 ;  /* 0x0000000000017941 */ /* 0x000fea0003800000 */
.L_x_161:
        /* <DEDUP_REMOVED lines=10> */
.L_x_164:
[----:B------:R-:W-:Y:S05]  /*4520*/  BSYNC B1 ;  /* 0x0000000000017941 */ /* 0x000fea0003800000 */
.L_x_163:
[----:B------:R-:W-:Y:S01]  /*4530*/  @!P2 IMAD R87, R87, R154, R3 ;  /* 0x0000009a5757a224 */ /* 0x000fe200078e0203 */
[----:B------:R-:W-:Y:S04]  /*4540*/  BSSY B1, `(.L_x_165) ;  /* 0x0000006000017945 */ /* 0x000fe80003800000 */
[----:B------:R0:W-:Y:S01]  /*4550*/  @!P2 STG.E.U8 desc[UR36][R6.64+0x79], R87 ;  /* 0x000079570600a986 */ /* 0x0001e2000c101124 */
[----:B------:R-:W-:Y:S05]  /*4560*/  @P3 BRA `(.L_x_166) ;  /* 0x00000000000c3947 */ /* 0x000fea0003800000 */
[----:B------:R-:W5:Y:S02]  /*4570*/  LDG.E.U8 R156, desc[UR36][R8.64+0x80] ;  /* 0x00008024089c7981 */ /* 0x000f64000c1e1100 */
[----:B-----5:R-:W-:-:S05]  /*4580*/  PRMT R12, R156, 0x8880, RZ ;  /* 0x000088809c0c7816 */ /* 0x020fca00000000ff */
[----:B------:R-:W-:-:S07]  /*4590*/  IMAD R3, R12, R155, RZ ;  /* 0x0000009b0c037224 */ /* 0x000fce00078e02ff */
.L_x_166:
[----:B------:R-:W-:Y:S05]  /*45a0*/  BSYNC B1 ;  /* 0x0000000000017941 */ /* 0x000fea0003800000 */
.L_x_165:
[----:B-1----:R-:W-:Y:S01]  /*45b0*/  @!P3 IMAD R13, R88, R154, R3 ;  /* 0x0000009a580db224 */ /* 0x002fe200078e0203 */
[----:B------:R-:W-:Y:S04]  /*45c0*/  BSSY B1, `(.L_x_167) ;  /* 0x0000006000017945 */ /* 0x000fe80003800000 */
[----:B------:R1:W-:Y:S01]  /*45d0*/  @!P3 STG.E.U8 desc[UR36][R4.64+0x80], R13 ;  /* 0x0000800d0400b986 */ /* 0x0003e2000c101124 */
[----:B------:R-:W-:Y:S05]  /*45e0*/  @P4 BRA `(.L_x_168) ;  /* 0x00000000000c4947 */ /* 0x000fea0003800000 */
[----:B------:R-:W5:Y:S02]  /*45f0*/  LDG.E.U8 R156, desc[UR36][R8.64+0x81] ;  /* 0x00008124089c7981 */ /* 0x000f64000c1e1100 */
[----:B-----5:R-:W-:-:S05]  /*4600*/  PRMT R12, R156, 0x8880, RZ ;  /* 0x000088809c0c7816 */ /* 0x020fca00000000ff */
[----:B------:R-:W-:-:S07]  /*4610*/  IMAD R3, R12, R155, RZ ;  /* 0x0000009b0c037224 */ /* 0x000fce00078e02ff */
.L_x_168:
[----:B------:R-:W-:Y:S05]  /*4620*/  BSYNC B1 ;  /* 0x0000000000017941 */ /* 0x000fea0003800000 */
.L_x_167:
        /* <DEDUP_REMOVED lines=10> */
.L_x_170:
[----:B------:R-:W-:Y:S05]  /*46d0*/  BSYNC B1 ;  /* 0x0000000000017941 */ /* 0x000fea0003800000 */
.L_x_169:
[----:B-1----:R-:W-:Y:S01]  /*46e0*/  @!P2 IMAD R13, R90, R154, R3 ;  /* 0x0000009a5a0da224 */ /* 0x002fe200078e0203 */
[----:B------:R-:W-:Y:S04]  /*46f0*/  BSSY B1, `(.L_x_171) ;  /* 0x0000006000017945 */ /* 0x000fe80003800000 */
[----:B------:R1:W-:Y:S01]  /*4700*/  @!P2 STG.E.U8 desc[UR36][R6.64+0x80], R13 ;  /* 0x0000800d0600a986 */ /* 0x0003e2000c101124 */
[----:B------:R-:W-:Y:S05]  /*4710*/  @P3 BRA `(.L_x_172) ;  /* 0x00000000000c3947 */ /* 0x000fea0003800000 */
[----:B------:R-:W5:Y:S02]  /*4720*/  LDG.E.U8 R156, desc[UR36][R10.64+0x81] ;  /* 0x000081240a9c7981 */ /* 0x000f64000c1e1100 */
[----:B-----5:R-:W-:-:S05]  /*4730*/  PRMT R12, R156, 0x8880, RZ ;  /* 0x000088809c0c7816 */ /* 0x020fca00000000ff */
[----:B------:R-:W-:-:S07]  /*4740*/  IMAD R3, R12, R155, RZ ;  /* 0x0000009b0c037224 */ /* 0x000fce00078e02ff */
.L_x_172:
[----:B------:R-:W-:Y:S05]  /*4750*/  BSYNC B1 ;  /* 0x0000000000017941 */ /* 0x000fea0003800000 */
.L_x_171:
[----:B------:R-:W-:Y:S01]  /*4760*/  @!P3 IMAD R91, R91, R154, R3 ;  /* 0x0000009a5b5bb224 */ /* 0x000fe200078e0203 */
[----:B------:R-:W-:Y:S04]  /*4770*/  BSSY B1, `(.L_x_173) ;  /* 0x0000006000017945 */ /* 0x000fe80003800000 */
[----:B------:R0:W-:Y:S01]  /*4780*/  @!P3 STG.E.U8 desc[UR36][R6.64+0x81], R91 ;  /* 0x0000815b0600b986 */ /* 0x0001e2000c101124 */
[----:B------:R-:W-:Y:S05]  /*4790*/  @P4 BRA `(.L_x_174) ;  /* 0x00000000000c4947 */ /* 0x000fea0003800000 */
[----:B------:R-:W5:Y:S02]  /*47a0*/  LDG.E.U8 R156, desc[UR36][R8.64+0x88] ;  /* 0x00008824089c7981 */ /* 0x000f64000c1e1100 */
[----:B-----5:R-:W-:-:S05]  /*47b0*/  PRMT R12, R156, 0x8880, RZ ;  /* 0x000088809c0c7816 */ /* 0x020fca00000000ff */
[----:B------:R-:W-:-:S07]  /*47c0*/  IMAD R3, R12, R155, RZ ;  /* 0x0000009b0c037224 */ /* 0x000fce00078e02ff */
.L_x_174:
[----:B------:R-:W-:Y:S05]  /*47d0*/  BSYNC B1 ;  /* 0x0000000000017941 */ /* 0x000fea0003800000 */
.L_x_173:
        /* <DEDUP_REMOVED lines=10> */
.L_x_176:
[----:B------:R-:W-:Y:S05]  /*4880*/  BSYNC B1 ;  /* 0x0000000000017941 */ /* 0x000fea0003800000 */
.L_x_175:
[----:B------:R-:W-:Y:S01]  /*4890*/  @!P2 IMAD R93, R93, R154, R3 ;  /* 0x0000009a5d5da224 */ /* 0x000fe200078e0203 */
[----:B------:R-:W-:Y:S04]  /*48a0*/  BSSY B1, `(.L_x_177) ;  /* 0x0000006000017945 */ /* 0x000fe80003800000 */
[----:B------:R0:W-:Y:S01]  /*48b0*/  @!P2 STG.E.U8 desc[UR36][R4.64+0x89], R93 ;  /* 0x0000895d0400a986 */ /* 0x0001e2000c101124 */
[----:B------:R-:W-:Y:S05]  /*48c0*/  @P3 BRA `(.L_x_178) ;  /* 0x00000000000c3947 */ /* 0x000fea0003800000 */
[----:B------:R-:W5:Y:S02]  /*48d0*/  LDG.E.U8 R156, desc[UR36][R10.64+0x88] ;  /* 0x000088240a9c7981 */ /* 0x000f64000c1e1100 */
[----:B-----5:R-:W-:-:S05]  /*48e0*/  PRMT R12, R156, 0x8880, RZ ;  /* 0x000088809c0c7816 */ /* 0x020fca00000000ff */
[----:B------:R-:W-:-:S07]  /*48f0*/  IMAD R3, R12, R155, RZ ;  /* 0x0000009b0c037224 */ /* 0x000fce00078e02ff */
.L_x_178:
[----:B------:R-:W-:Y:S05]  /*4900*/  BSYNC B1 ;  /* 0x0000000000017941 */ /* 0x000fea0003800000 */
.L_x_177:
[----:B-1----:R-:W-:Y:S01]  /*4910*/  @!P3 IMAD R13, R94, R154, R3 ;  /* 0x0000009a5e0db224 */ /* 0x002fe200078e0203 */
[----:B------:R-:W-:Y:S04]  /*4920*/  BSSY B1, `(.L_x_179) ;  /* 0x0000006000017945 */ /* 0x000fe80003800000 */
[----:B------:R1:W-:Y:S01]  /*4930*/  @!P3 STG.E.U8 desc[UR36][R6.64+0x88], R13 ;  /* 0x0000880d0600b986 */ /* 0x0003e2000c101124 */
[----:B------:R-:W-:Y:S05]  /*4940*/  @P4 BRA `(.L_x_180) ;  /* 0x00000000000c4947 */ /* 0x000fea0003800000 */
[----:B------:R-:W5:Y:S02]  /*4950*/  LDG.E.U8 R156, desc[UR36][R10.64+0x89] ;  /* 0x000089240a9c7981 */ /* 0x000f64000c1e1100 */
[----:B-----5:R-:W-:-:S05]  /*4960*/  PRMT R12, R156, 0x8880, RZ ;  /* 0x000088809c0c7816 */ /* 0x020fca00000000ff */
[----:B------:R-:W-:-:S07]  /*4970*/  IMAD R3, R12, R155, RZ ;  /* 0x0000009b0c037224 */ /* 0x000fce00078e02ff */
.L_x_180:
[----:B------:R-:W-:Y:S05]  /*4980*/  BSYNC B1 ;  /* 0x0000000000017941 */ /* 0x000fea0003800000 */
.L_x_179:
        /* <DEDUP_REMOVED lines=10> */
.L_x_182:
[----:B------:R-:W-:Y:S05]  /*4a30*/  BSYNC B1 ;  /* 0x0000000000017941 */ /* 0x000fea0003800000 */
.L_x_181:
[----:B-1----:R-:W-:Y:S01]  /*4a40*/  @!P2 IMAD R13, R96, R154, R3 ;  /* 0x0000009a600da224 */ /* 0x002fe200078e0203 */
[----:B------:R-:W-:Y:S04]  /*4a50*/  BSSY B1, `(.L_x_183) ;  /* 0x0000006000017945 */ /* 0x000fe80003800000 */
[----:B------:R1:W-:Y:S01]  /*4a60*/  @!P2 STG.E.U8 desc[UR36][R4.64+0x90], R13 ;  /* 0x0000900d0400a986 */ /* 0x0003e2000c101124 */
[----:B------:R-:W-:Y:S05]  /*4a70*/  @P3 BRA `(.L_x_184) ;  /* 0x00000000000c3947 */ /* 0x000fea0003800000 */
[----:B------:R-:W5:Y:S02]  /*4a80*/  LDG.E.U8 R156, desc[UR36][R8.64+0x91] ;  /* 0x00009124089c7981 */ /* 0x000f64000c1e1100 */
[----:B-----5:R-:W-:-:S05]  /*4a90*/  PRMT R12, R156, 0x8880, RZ ;  /* 0x000088809c0c7816 */ /* 0x020fca00000000ff */
[----:B------:R-:W-:-:S07]  /*4aa0*/  IMAD R3, R12, R155, RZ ;  /* 0x0000009b0c037224 */ /* 0x000fce00078e02ff */
.L_x_184:
[----:B------:R-:W-:Y:S05]  /*4ab0*/  BSYNC B1 ;  /* 0x0000000000017941 */ /* 0x000fea0003800000 */
.L_x_183:
[----:B------:R-:W-:Y:S01]  /*4ac0*/  @!P3 IMAD R97, R97, R154, R3 ;  /* 0x0000009a6161b224 */ /* 0x000fe200078e0203 */
[----:B------:R-:W-:Y:S04]  /*4ad0*/  BSSY B1, `(.L_x_185) ;  /* 0x0000006000017945 */ /* 0x000fe80003800000 */
[----:B------:R0:W-:Y:S01]  /*4ae0*/  @!P3 STG.E.U8 desc[UR36][R4.64+0x91], R97 ;  /* 0x000091610400b986 */ /* 0x0001e2000c101124 */
[----:B------:R-:W-:Y:S05]  /*4af0*/  @P4 BRA `(.L_x_186) ;  /* 0x00000000000c4947 */ /* 0x000fea0003800000 */
[----:B------:R-:W5:Y:S02]  /*4b00*/  LDG.E.U8 R156, desc[UR36][R10.64+0x90] ;  /* 0x000090240a9c7981 */ /* 0x000f64000c1e1100 */
[----:B-----5:R-:W-:-:S05]  /*4b10*/  PRMT R12, R156, 0x8880, RZ ;  /* 0x000088809c0c7816 */ /* 0x020fca00000000ff */
[----:B------:R-:W-:-:S07]  /*4b20*/  IMAD R3, R12, R155, RZ ;  /* 0x0000009b0c037224 */ /* 0x000fce00078e02ff */
.L_x_186:
[----:B------:R-:W-:Y:S05]  /*4b30*/  BSYNC B1 ;  /* 0x0000000000017941 */ /* 0x000fea0003800000 */
.L_x_185:
        /* <DEDUP_REMOVED lines=10> */
.L_x_188:
[----:B------:R-:W-:Y:S05]  /*4be0*/  BSYNC B1 ;  /* 0x0000000000017941 */ /* 0x000fea0003800000 */
.L_x_187:
[----:B------:R-:W-:Y:S01]  /*4bf0*/  @!P2 IMAD R99, R99, R154, R3 ;  /* 0x0000009a6363a224 */ /* 0x000fe200078e0203 */
[----:B------:R-:W-:Y:S04]  /*4c00*/  BSSY B1, `(.L_x_189) ;  /* 0x0000006000017945 */ /* 0x000fe80003800000 */
[----:B------:R0:W-:Y:S01]  /*4c10*/  @!P2 STG.E.U8 desc[UR36][R6.64+0x91], R99 ;  /* 0x000091630600a986 */ /* 0x0001e2000c101124 */
[----:B------:R-:W-:Y:S05]  /*4c20*/  @P3 BRA `(.L_x_190) ;  /* 0x00000000000c3947 */ /* 0x000fea0003800000 */
[----:B------:R-:W5:Y:S02]  /*4c30*/  LDG.E.U8 R156, desc[UR36][R8.64+0x98] ;  /* 0x00009824089c7981 */ /* 0x000f64000c1e1100 */
[----:B-----5:R-:W-:-:S05]  /*4c40*/  PRMT R12, R156, 0x8880, RZ ;  /* 0x000088809c0c7816 */ /* 0x020fca00000000ff */
[----:B------:R-:W-:-:S07]  /*4c50*/  IMAD R3, R12, R155, RZ ;  /* 0x0000009b0c037224 */ /* 0x000fce00078e02ff */
.L_x_190:
[----:B------:R-:W-:Y:S05]  /*4c60*/  BSYNC B1 ;  /* 0x0000000000017941 */ /* 0x000fea0003800000 */
.L_x_189:
[----:B-1----:R-:W-:Y:S01]  /*4c70*/  @!P3 IMAD R13, R100, R154, R3 ;  /* 0x0000009a640db224 */ /* 0x002fe200078e0203 */
[----:B------:R-:W-:Y:S04]  /*4c80*/  BSSY B1, `(.L_x_191) ;  /* 0x0000006000017945 */ /* 0x000fe80003800000 */
[----:B------:R1:W-:Y:S01]  /*4c90*/  @!P3 STG.E.U8 desc[UR36][R4.64+0x98], R13 ;  /* 0x0000980d0400b986 */ /* 0x0003e2000c101124 */
[----:B------:R-:W-:Y:S05]  /*4ca0*/  @P4 BRA `(.L_x_192) ;  /* 0x00000000000c4947 */ /* 0x000fea0003800000 */
[----:B------:R-:W5:Y:S02]  /*4cb0*/  LDG.E.U8 R156, desc[UR36][R8.64+0x99] ;  /* 0x00009924089c7981 */ /* 0x000f64000c1e1100 */
[----:B-----5:R-:W-:-:S05]  /*4cc0*/  PRMT R12, R156, 0x8880, RZ ;  /* 0x000088809c0c7816 */ /* 0x020fca00000000ff */
[----:B------:R-:W-:-:S07]  /*4cd0*/  IMAD R3, R12, R155, RZ ;  /* 0x0000009b0c037224 */ /* 0x000fce00078e02ff */
.L_x_192:
[----:B------:R-:W-:Y:S05]  /*4ce0*/  BSYNC B1 ;  /* 0x0000000000017941 */ /* 0x000fea0003800000 */
.L_x_191:
        /* <DEDUP_REMOVED lines=10> */
.L_x_194:
[----:B------:R-:W-:Y:S05]  /*4d90*/  BSYNC B1 ;  /* 0x0000000000017941 */ /* 0x000fea0003800000 */
.L_x_193:
[----:B-1----:R-:W-:Y:S01]  /*4da0*/  @!P2 IMAD R13, R102, R154, R3 ;  /* 0x0000009a660da224 */ /* 0x002fe200078e0203 */
[----:B------:R-:W-:Y:S04]  /*4db0*/  BSSY B1, `(.L_x_195) ;  /* 0x0000006000017945 */ /* 0x000fe80003800000 */
[----:B------:R1:W-:Y:S01]  /*4dc0*/  @!P2 STG.E.U8 desc[UR36][R6.64+0x98], R13 ;  /* 0x0000980d0600a986 */ /* 0x0003e2000c101124 */
[----:B------:R-:W-:Y:S05]  /*4dd0*/  @P3 BRA `(.L_x_196) ;  /* 0x00000000000c3947 */ /* 0x000fea0003800000 */
[----:B------:R-:W5:Y:S02]  /*4de0*/  LDG.E.U8 R156, desc[UR36][R10.64+0x99] ;  /* 0x000099240a9c7981 */ /* 0x000f64000c1e1100 */
[----:B-----5:R-:W-:-:S05]  /*4df0*/  PRMT R12, R156, 0x8880, RZ ;  /* 0x000088809c0c7816 */ /* 0x020fca00000000ff */
[----:B------:R-:W-:-:S07]  /*4e00*/  IMAD R3, R12, R155, RZ ;  /* 0x0000009b0c037224 */ /* 0x000fce00078e02ff */
.L_x_196:
[----:B------:R-:W-:Y:S05]  /*4e10*/  BSYNC B1 ;  /* 0x0000000000017941 */ /* 0x000fea0003800000 */
.L_x_195:
[----:B------:R-:W-:Y:S01]  /*4e20*/  @!P3 IMAD R103, R103, R154, R3 ;  /* 0x0000009a6767b224 */ /* 0x000fe200078e0203 */
[----:B------:R-:W-:Y:S04]  /*4e30*/  BSSY B1, `(.L_x_197) ;  /* 0x0000006000017945 */ /* 0x000fe80003800000 */
[----:B------:R0:W-:Y:S01]  /*4e40*/  @!P3 STG.E.U8 desc[UR36][R6.64+0x99], R103 ;  /* 0x000099670600b986 */ /* 0x0001e2000c101124 */
[----:B------:R-:W-:Y:S05]  /*4e50*/  @P4 BRA `(.L_x_198) ;  /* 0x00000000000c4947 */ /* 0x000fea0003800000 */
[----:B------:R-:W5:Y:S02]  /*4e60*/  LDG.E.U8 R156, desc[UR36][R8.64+0xa0] ;  /* 0x0000a024089c7981 */ /* 0x000f64000c1e1100 */
[----:B-----5:R-:W-:-:S05]  /*4e70*/  PRMT R12, R156, 0x8880, RZ ;  /* 0x000088809c0c7816 */ /* 0x020fca00000000ff */
[----:B------:R-:W-:-:S07]  /*4e80*/  IMAD R3, R12, R155, RZ ;  /* 0x0000009b0c037224 */ /* 0x000fce00078e02ff */
.L_x_198:
[----:B------:R-:W-:Y:S05]  /*4e90*/  BSYNC B1 ;  /* 0x0000000000017941 */ /* 0x000fea0003800000 */
.L_x_197:
        /* <DEDUP_REMOVED lines=10> */
.L_x_200:
[----:B------:R-:W-:Y:S05]  /*4f40*/  BSYNC B1 ;  /* 0x0000000000017941 */ /* 0x000fea0003800000 */
.L_x_199:
[----:B------:R-:W-:Y:S01]  /*4f50*/  @!P2 IMAD R105, R105, R154, R3 ;  /* 0x0000009a6969a224 */ /* 0x000fe200078e0203 */
[----:B------:R-:W-:Y:S04]  /*4f60*/  BSSY B1, `(.L_x_201) ;  /* 0x0000006000017945 */ /* 0x000fe80003800000 */
[----:B------:R0:W-:Y:S01]  /*4f70*/  @!P2 STG.E.U8 desc[UR36][R4.64+0xa1], R105 ;  /* 0x0000a1690400a986 */ /* 0x0001e2000c101124 */
[----:B------:R-:W-:Y:S05]  /*4f80*/  @P3 BRA `(.L_x_202) ;  /* 0x00000000000c3947 */ /* 0x000fea0003800000 */
[----:B------:R-:W5:Y:S02]  /*4f90*/  LDG.E.U8 R156, desc[UR36][R10.64+0xa0] ;  /* 0x0000a0240a9c7981 */ /* 0x000f64000c1e1100 */
[----:B-----5:R-:W-:-:S05]  /*4fa0*/  PRMT R12, R156, 0x8880, RZ ;  /* 0x000088809c0c7816 */ /* 0x020fca00000000ff */
[----:B------:R-:W-:-:S07]  /*4fb0*/  IMAD R3, R12, R155, RZ ;  /* 0x0000009b0c037224 */ /* 0x000fce00078e02ff */
.L_x_202:
[----:B------:R-:W-:Y:S05]  /*4fc0*/  BSYNC B1 ;  /* 0x0000000000017941 */ /* 0x000fea0003800000 */
.L_x_201:
[----:B-1----:R-:W-:Y:S01]  /*4fd0*/  @!P3 IMAD R13, R106, R154, R3 ;  /* 0x0000009a6a0db224 */ /* 0x002fe200078e0203 */
[----:B------:R-:W-:Y:S04]  /*4fe0*/  BSSY B1, `(.L_x_203) ;  /* 0x0000006000017945 */ /* 0x000fe80003800000 */
[----:B------:R1:W-:Y:S01]  /*4ff0*/  @!P3 STG.E.U8 desc[UR36][R6.64+0xa0], R13 ;  /* 0x0000a00d0600b986 */ /* 0x0003e2000c101124 */
[----:B------:R-:W-:Y:S05]  /*5000*/  @P4 BRA `(.L_x_204) ;  /* 0x00000000000c4947 */ /* 0x000fea0003800000 */
[----:B------:R-:W5:Y:S02]  /*5010*/  LDG.E.U8 R156, desc[UR36][R10.64+0xa1] ;  /* 0x0000a1240a9c7981 */ /* 0x000f64000c1e1100 */
[----:B-----5:R-:W-:-:S05]  /*5020*/  PRMT R12, R156, 0x8880, RZ ;  /* 0x000088809c0c7816 */ /* 0x020fca00000000ff */
[----:B------:R-:W-:-:S07]  /*5030*/  IMAD R3, R12, R155, RZ ;  /* 0x0000009b0c037224 */ /* 0x000fce00078e02ff */
.L_x_204:
[----:B------:R-:W-:Y:S05]  /*5040*/  BSYNC B1 ;  /* 0x0000000000017941 */ /* 0x000fea0003800000 */
.L_x_203:
        /* <DEDUP_REMOVED lines=10> */
.L_x_206:
[----:B------:R-:W-:Y:S05]  /*50f0*/  BSYNC B1 ;  /* 0x0000000000017941 */ /* 0x000fea0003800000 */
.L_x_205:
[----:B-1----:R-:W-:Y:S01]  /*5100*/  @!P2 IMAD R13, R108, R154, R3 ;  /* 0x0000009a6c0da224 */ /* 0x002fe200078e0203 */
[----:B------:R-:W-:Y:S04]  /*5110*/  BSSY B1, `(.L_x_207) ;  /* 0x0000006000017945 */ /* 0x000fe80003800000 */
[----:B------:R1:W-:Y:S01]  /*5120*/  @!P2 STG.E.U8 desc[UR36][R4.64+0xa8], R13 ;  /* 0x0000a80d0400a986 */ /* 0x0003e2000c101124 */
[----:B------:R-:W-:Y:S05]  /*5130*/  @P3 BRA `(.L_x_208) ;  /* 0x00000000000c3947 */ /* 0x000fea0003800000 */
[----:B------:R-:W5:Y:S02]  /*5140*/  LDG.E.U8 R156, desc[UR36][R8.64+0xa9] ;  /* 0x0000a924089c7981 */ /* 0x000f64000c1e1100 */
[----:B-----5:R-:W-:-:S05]  /*5150*/  PRMT R12, R156, 0x8880, RZ ;  /* 0x000088809c0c7816 */ /* 0x020fca00000000ff */
[----:B------:R-:W-:-:S07]  /*5160*/  IMAD R3, R12, R155, RZ ;  /* 0x0000009b0c037224 */ /* 0x000fce00078e02ff */
.L_x_208:
[----:B------:R-:W-:Y:S05]  /*5170*/  BSYNC B1 ;  /* 0x0000000000017941 */ /* 0x000fea0003800000 */
.L_x_207:
[----:B------:R-:W-:Y:S01]  /*5180*/  @!P3 IMAD R109, R109, R154, R3 ;  /* 0x0000009a6d6db224 */ /* 0x000fe200078e0203 */
[----:B------:R-:W-:Y:S04]  /*5190*/  BSSY B1, `(.L_x_209) ;  /* 0x0000006000017945 */ /* 0x000fe80003800000 */
[----:B------:R0:W-:Y:S01]  /*51a0*/  @!P3 STG.E.U8 desc[UR36][R4.64+0xa9], R109 ;  /* 0x0000a96d0400b986 */ /* 0x0001e2000c101124 */
[----:B------:R-:W-:Y:S05]  /*51b0*/  @P4 BRA `(.L_x_210) ;  /* 0x00000000000c4947 */ /* 0x000fea0003800000 */
[----:B------:R-:W5:Y:S02]  /*51c0*/  LDG.E.U8 R156, desc[UR36][R10.64+0xa8] ;  /* 0x0000a8240a9c7981 */ /* 0x000f64000c1e1100 */
[----:B-----5:R-:W-:-:S05]  /*51d0*/  PRMT R12, R156, 0x8880, RZ ;  /* 0x000088809c0c7816 */ /* 0x020fca00000000ff */
[----:B------:R-:W-:-:S07]  /*51e0*/  IMAD R3, R12, R155, RZ ;  /* 0x0000009b0c037224 */ /* 0x000fce00078e02ff */
.L_x_210:
[----:B------:R-:W-:Y:S05]  /*51f0*/  BSYNC B1 ;  /* 0x0000000000017941 */ /* 0x000fea0003800000 */
.L_x_209:
        /* <DEDUP_REMOVED lines=10> */
.L_x_212:
[----:B------:R-:W-:Y:S05]  /*52a0*/  BSYNC B1 ;  /* 0x0000000000017941 */ /* 0x000fea0003800000 */
.L_x_211:
[----:B------:R-:W-:Y:S01]  /*52b0*/  @!P2 IMAD R111, R111, R154, R3 ;  /* 0x0000009a6f6fa224 */ /* 0x000fe200078e0203 */
[----:B------:R-:W-:Y:S04]  /*52c0*/  BSSY B1, `(.L_x_213) ;  /* 0x0000006000017945 */ /* 0x000fe80003800000 */
[----:B------:R0:W-:Y:S01]  /*52d0*/  @!P2 STG.E.U8 desc[UR36][R6.64+0xa9], R111 ;  /* 0x0000a96f0600a986 */ /* 0x0001e2000c101124 */
[----:B------:R-:W-:Y:S05]  /*52e0*/  @P3 BRA `(.L_x_214) ;  /* 0x00000000000c3947 */ /* 0x000fea0003800000 */
[----:B------:R-:W5:Y:S02]  /*52f0*/  LDG.E.U8 R156, desc[UR36][R8.64+0xb0] ;  /* 0x0000b024089c7981 */ /* 0x000f64000c1e1100 */
[----:B-----5:R-:W-:-:S05]  /*5300*/  PRMT R12, R156, 0x8880, RZ ;  /* 0x000088809c0c7816 */ /* 0x020fca00000000ff */
[----:B------:R-:W-:-:S07]  /*5310*/  IMAD R3, R12, R155, RZ ;  /* 0x0000009b0c037224 */ /* 0x000fce00078e02ff */
.L_x_214:
[----:B------:R-:W-:Y:S05]  /*5320*/  BSYNC B1 ;  /* 0x0000000000017941 */ /* 0x000fea0003800000 */
.L_x_213:
[----:B-1----:R-:W-:Y:S01]  /*5330*/  @!P3 IMAD R13, R112, R154, R3 ;  /* 0x0000009a700db224 */ /* 0x002fe200078e0203 */
[----:B------:R-:W-:Y:S04]  /*5340*/  BSSY B1, `(.L_x_215) ;  /* 0x0000006000017945 */ /* 0x000fe80003800000 */
[----:B------:R1:W-:Y:S01]  /*5350*/  @!P3 STG.E.U8 desc[UR36][R4.64+0xb0], R13 ;  /* 0x0000b00d0400b986 */ /* 0x0003e2000c101124 */
[----:B------:R-:W-:Y:S05]  /*5360*/  @P4 BRA `(.L_x_216) ;  /* 0x00000000000c4947 */ /* 0x000fea0003800000 */
[----:B------:R-:W5:Y:S02]  /*5370*/  LDG.E.U8 R156, desc[UR36][R8.64+0xb1] ;  /* 0x0000b124089c7981 */ /* 0x000f64000c1e1100 */
[----:B-----5:R-:W-:-:S05]  /*5380*/  PRMT R12, R156, 0x8880, RZ ;  /* 0x000088809c0c7816 */ /* 0x020fca00000000ff */
[----:B------:R-:W-:-:S07]  /*5390*/  IMAD R3, R12, R155, RZ ;  /* 0x0000009b0c037224 */ /* 0x000fce00078e02ff */
.L_x_216:
[----:B------:R-:W-:Y:S05]  /*53a0*/  BSYNC B1 ;  /* 0x0000000000017941 */ /* 0x000fea0003800000 */
.L_x_215:
        /* <DEDUP_REMOVED lines=10> */
.L_x_218:
[----:B------:R-:W-:Y:S05]  /*5450*/  BSYNC B1 ;  /* 0x0000000000017941 */ /* 0x000fea0003800000 */
.L_x_217:
[----:B-1----:R-:W-:Y:S01]  /*5460*/  @!P2 IMAD R13, R114, R154, R3 ;  /* 0x0000009a720da224 */ /* 0x002fe200078e0203 */
[----:B------:R-:W-:Y:S04]  /*5470*/  BSSY B1, `(.L_x_219) ;  /* 0x0000006000017945 */ /* 0x000fe80003800000 */
[----:B------:R1:W-:Y:S01]  /*5480*/  @!P2 STG.E.U8 desc[UR36][R6.64+0xb0], R13 ;  /* 0x0000b00d0600a986 */ /* 0x0003e2000c101124 */
[----:B------:R-:W-:Y:S05]  /*5490*/  @P3 BRA `(.L_x_220) ;  /* 0x00000000000c3947 */ /* 0x000fea0003800000 */
[----:B------:R-:W5:Y:S02]  /*54a0*/  LDG.E.U8 R156, desc[UR36][R10.64+0xb1] ;  /* 0x0000b1240a9c7981 */ /* 0x000f64000c1e1100 */
[----:B-----5:R-:W-:-:S05]  /*54b0*/  PRMT R12, R156, 0x8880, RZ ;  /* 0x000088809c0c7816 */ /* 0x020fca00000000ff */
[----:B------:R-:W-:-:S07]  /*54c0*/  IMAD R3, R12, R155, RZ ;  /* 0x0000009b0c037224 */ /* 0x000fce00078e02ff */
.L_x_220:
[----:B------:R-:W-:Y:S05]  /*54d0*/  BSYNC B1 ;  /* 0x0000000000017941 */ /* 0x000fea0003800000 */
.L_x_219:
[----:B------:R-:W-:Y:S01]  /*54e0*/  @!P3 IMAD R115, R115, R154, R3 ;  /* 0x0000009a7373b224 */ /* 0x000fe200078e0203 */
[----:B------:R-:W-:Y:S04]  /*54f0*/  BSSY B1, `(.L_x_221) ;  /* 0x0000006000017945 */ /* 0x000fe80003800000 */
[----:B------:R0:W-:Y:S01]  /*5500*/  @!P3 STG.E.U8 desc[UR36][R6.64+0xb1], R115 ;  /* 0x0000b1730600b986 */ /* 0x0001e2000c101124 */
[----:B------:R-:W-:Y:S05]  /*5510*/  @P4 BRA `(.L_x_222) ;  /* 0x00000000000c4947 */ /* 0x000fea0003800000 */
[----:B------:R-:W5:Y:S02]  /*5520*/  LDG.E.U8 R156, desc[UR36][R8.64+0xb8] ;  /* 0x0000b824089c7981 */ /* 0x000f64000c1e1100 */
[----:B-----5:R-:W-:-:S05]  /*5530*/  PRMT R12, R156, 0x8880, RZ ;  /* 0x000088809c0c7816 */ /* 0x020fca00000000ff */
[----:B------:R-:W-:-:S07]  /*5540*/  IMAD R3, R12, R155, RZ ;  /* 0x0000009b0c037224 */ /* 0x000fce00078e02ff */
.L_x_222:
[----:B------:R-:W-:Y:S05]  /*5550*/  BSYNC B1 ;  /* 0x0000000000017941 */ /* 0x000fea0003800000 */
.L_x_221:
        /* <DEDUP_REMOVED lines=10> */
.L_x_224:
[----:B------:R-:W-:Y:S05]  /*5600*/  BSYNC B1 ;  /* 0x0000000000017941 */ /* 0x000fea0003800000 */
.L_x_223:
[----:B------:R-:W-:Y:S01]  /*5610*/  @!P2 IMAD R117, R117, R154, R3 ;  /* 0x0000009a7575a224 */ /* 0x000fe200078e0203 */
[----:B------:R-:W-:Y:S04]  /*5620*/  BSSY B1, `(.L_x_225) ;  /* 0x0000006000017945 */ /* 0x000fe80003800000 */
[----:B------:R0:W-:Y:S01]  /*5630*/  @!P2 STG.E.U8 desc[UR36][R4.64+0xb9], R117 ;  /* 0x0000b9750400a986 */ /* 0x0001e2000c101124 */
[----:B------:R-:W-:Y:S05]  /*5640*/  @P3 BRA `(.L_x_226) ;  /* 0x00000000000c3947 */ /* 0x000fea0003800000 */
[----:B------:R-:W5:Y:S02]  /*5650*/  LDG.E.U8 R156, desc[UR36][R10.64+0xb8] ;  /* 0x0000b8240a9c7981 */ /* 0x000f64000c1e1100 */
[----:B-----5:R-:W-:-:S05]  /*5660*/  PRMT R12, R156, 0x8880, RZ ;  /* 0x000088809c0c7816 */ /* 0x020fca00000000ff */
[----:B------:R-:W-:-:S07]  /*5670*/  IMAD R3, R12, R155, RZ ;  /* 0x0000009b0c037224 */ /* 0x000fce00078e02ff */
.L_x_226:
[----:B------:R-:W-:Y:S05]  /*5680*/  BSYNC B1 ;  /* 0x0000000000017941 */ /* 0x000fea0003800000 */
.L_x_225:
[----:B-1----:R-:W-:Y:S01]  /*5690*/  @!P3 IMAD R13, R118, R154, R3 ;  /* 0x0000009a760db224 */ /* 0x002fe200078e0203 */
[----:B------:R-:W-:Y:S04]  /*56a0*/  BSSY B1, `(.L_x_227) ;  /* 0x0000006000017945 */ /* 0x000fe80003800000 */
[----:B------:R1:W-:Y:S01]  /*56b0*/  @!P3 STG.E.U8 desc[UR36][R6.64+0xb8], R13 ;  /* 0x0000b80d0600b986 */ /* 0x0003e2000c101124 */
[----:B------:R-:W-:Y:S05]  /*56c0*/  @P4 BRA `(.L_x_228) ;  /* 0x00000000000c4947 */ /* 0x000fea0003800000 */
[----:B------:R-:W5:Y:S02]  /*56d0*/  LDG.E.U8 R156, desc[UR36][R10.64+0xb9] ;  /* 0x0000b9240a9c7981 */ /* 0x000f64000c1e1100 */
[----:B-----5:R-:W-:-:S05]  /*56e0*/  PRMT R12, R156, 0x8880, RZ ;  /* 0x000088809c0c7816 */ /* 0x020fca00000000ff */
[----:B------:R-:W-:-:S07]  /*56f0*/  IMAD R3, R12, R155, RZ ;  /* 0x0000009b0c037224 */ /* 0x000fce00078e02ff */
.L_x_228:
[----:B------:R-:W-:Y:S05]  /*5700*/  BSYNC B1 ;  /* 0x0000000000017941 */ /* 0x000fea0003800000 */
.L_x_227:
        /* <DEDUP_REMOVED lines=10> */
.L_x_230:
[----:B------:R-:W-:Y:S05]  /*57b0*/  BSYNC B1 ;  /* 0x0000000000017941 */ /* 0x000fea0003800000 */
.L_x_229:
[----:B-1----:R-:W-:Y:S01]  /*57c0*/  @!P2 IMAD R13, R120, R154, R3 ;  /* 0x0000009a780da224 */ /* 0x002fe200078e0203 */
[----:B------:R-:W-:Y:S04]  /*57d0*/  BSSY B1, `(.L_x_231) ;  /* 0x0000006000017945 */ /* 0x000fe80003800000 */
[----:B------:R1:W-:Y:S01]  /*57e0*/  @!P2 STG.E.U8 desc[UR36][R4.64+0xc0], R13 ;  /* 0x0000c00d0400a986 */ /* 0x0003e2000c101124 */
[----:B------:R-:W-:Y:S05]  /*57f0*/  @P3 BRA `(.L_x_232) ;  /* 0x00000000000c3947 */ /* 0x000fea0003800000 */
[----:B------:R-:W5:Y:S02]  /*5800*/  LDG.E.U8 R156, desc[UR36][R8.64+0xc1] ;  /* 0x0000c124089c7981 */ /* 0x000f64000c1e1100 */
[----:B-----5:R-:W-:-:S05]  /*5810*/  PRMT R12, R156, 0x8880, RZ ;  /* 0x000088809c0c7816 */ /* 0x020fca00000000ff */
[----:B------:R-:W-:-:S07]  /*5820*/  IMAD R3, R12, R155, RZ ;  /* 0x0000009b0c037224 */ /* 0x000fce00078e02ff */
.L_x_232:
[----:B------:R-:W-:Y:S05]  /*5830*/  BSYNC B1 ;  /* 0x0000000000017941 */ /* 0x000fea0003800000 */
.L_x_231:
[----:B------:R-:W-:Y:S01]  /*5840*/  @!P3 IMAD R121, R121, R154, R3 ;  /* 0x0000009a7979b224 */ /* 0x000fe200078e0203 */
[----:B------:R-:W-:Y:S04]  /*5850*/  BSSY B1, `(.L_x_233) ;  /* 0x0000006000017945 */ /* 0x000fe80003800000 */
[----:B------:R0:W-:Y:S01]  /*5860*/  @!P3 STG.E.U8 desc[UR36][R4.64+0xc1], R121 ;  /* 0x0000c1790400b986 */ /* 0x0001e2000c101124 */
[----:B------:R-:W-:Y:S05]  /*5870*/  @P4 BRA `(.L_x_234) ;  /* 0x00000000000c4947 */ /* 0x000fea0003800000 */
[----:B------:R-:W5:Y:S02]  /*5880*/  LDG.E.U8 R156, desc[UR36][R10.64+0xc0] ;  /* 0x0000c0240a9c7981 */ /* 0x000f64000c1e1100 */
[----:B-----5:R-:W-:-:S05]  /*5890*/  PRMT R12, R156, 0x8880, RZ ;  /* 0x000088809c0c7816 */ /* 0x020fca00000000ff */
[----:B------:R-:W-:-:S07]  /*58a0*/  IMAD R3, R12, R155, RZ ;  /* 0x0000009b0c037224 */ /* 0x000fce00078e02ff */
.L_x_234:
[----:B------:R-:W-:Y:S05]  /*58b0*/  BSYNC B1 ;  /* 0x0000000000017941 */ /* 0x000fea0003800000 */
.L_x_233:
        /* <DEDUP_REMOVED lines=10> */
.L_x_236:
[----:B------:R-:W-:Y:S05]  /*5960*/  BSYNC B1 ;  /* 0x0000000000017941 */ /* 0x000fea0003800000 */
.L_x_235:
[----:B------:R-:W-:Y:S01]  /*5970*/  @!P2 IMAD R123, R123, R154, R3 ;  /* 0x0000009a7b7ba224 */ /* 0x000fe200078e0203 */
[----:B------:R-:W-:Y:S04]  /*5980*/  BSSY B1, `(.L_x_237) ;  /* 0x0000006000017945 */ /* 0x000fe80003800000 */
[----:B------:R0:W-:Y:S01]  /*5990*/  @!P2 STG.E.U8 desc[UR36][R6.64+0xc1], R123 ;  /* 0x0000c17b0600a986 */ /* 0x0001e2000c101124 */
[----:B------:R-:W-:Y:S05]  /*59a0*/  @P3 BRA `(.L_x_238) ;  /* 0x00000000000c3947 */ /* 0x000fea0003800000 */
[----:B------:R-:W5:Y:S02]  /*59b0*/  LDG.E.U8 R156, desc[UR36][R8.64+0xc8] ;  /* 0x0000c824089c7981 */ /* 0x000f64000c1e1100 */
[----:B-----5:R-:W-:-:S05]  /*59c0*/  PRMT R12, R156, 0x8880, RZ ;  /* 0x000088809c0c7816 */ /* 0x020fca00000000ff */
[----:B------:R-:W-:-:S07]  /*59d0*/  IMAD R3, R12, R155, RZ ;  /* 0x0000009b0c037224 */ /* 0x000fce00078e02ff */
.L_x_238:
[----:B------:R-:W-:Y:S05]  /*59e0*/  BSYNC B1 ;  /* 0x0000000000017941 */ /* 0x000fea0003800000 */
.L_x_237:
[----:B-1----:R-:W-:Y:S01]  /*59f0*/  @!P3 IMAD R13, R124, R154, R3 ;  /* 0x0000009a7c0db224 */ /* 0x002fe200078e0203 */
[----:B------:R-:W-:Y:S04]  /*5a00*/  BSSY B1, `(.L_x_239) ;  /* 0x0000006000017945 */ /* 0x000fe80003800000 */
[----:B------:R1:W-:Y:S01]  /*5a10*/  @!P3 STG.E.U8 desc[UR36][R4.64+0xc8], R13 ;  /* 0x0000c80d0400b986 */ /* 0x0003e2000c101124 */
[----:B------:R-:W-:Y:S05]  /*5a20*/  @P4 BRA `(.L_x_240) ;  /* 0x00000000000c4947 */ /* 0x000fea0003800000 */
[----:B------:R-:W5:Y:S02]  /*5a30*/  LDG.E.U8 R156, desc[UR36][R8.64+0xc9] ;  /* 0x0000c924089c7981 */ /* 0x000f64000c1e1100 */
[----:B-----5:R-:W-:-:S05]  /*5a40*/  PRMT R12, R156, 0x8880, RZ ;  /* 0x000088809c0c7816 */ /* 0x020fca00000000ff */
[----:B------:R-:W-:-:S07]  /*5a50*/  IMAD R3, R12, R155, RZ ;  /* 0x0000009b0c037224 */ /* 0x000fce00078e02ff */
.L_x_240:
[----:B------:R-:W-:Y:S05]  /*5a60*/  BSYNC B1 ;  /* 0x0000000000017941 */ /* 0x000fea0003800000 */
.L_x_239:
        /* <DEDUP_REMOVED lines=10> */
.L_x_242:
[----:B------:R-:W-:Y:S05]  /*5b10*/  BSYNC B1 ;  /* 0x0000000000017941 */ /* 0x000fea0003800000 */
.L_x_241:
[----:B-1----:R-:W-:Y:S01]  /*5b20*/  @!P2 IMAD R13, R126, R154, R3 ;  /* 0x0000009a7e0da224 */ /* 0x002fe200078e0203 */
[----:B------:R-:W-:Y:S04]  /*5b30*/  BSSY B1, `(.L_x_243) ;  /* 0x0000006000017945 */ /* 0x000fe80003800000 */
[----:B------:R1:W-:Y:S01]  /*5b40*/  @!P2 STG.E.U8 desc[UR36][R6.64+0xc8], R13 ;  /* 0x0000c80d0600a986 */ /* 0x0003e2000c101124 */
[----:B------:R-:W-:Y:S05]  /*5b50*/  @P3 BRA `(.L_x_244) ;  /* 0x00000000000c3947 */ /* 0x000fea0003800000 */
[----:B------:R-:W5:Y:S02]  /*5b60*/  LDG.E.U8 R156, desc[UR36][R10.64+0xc9] ;  /* 0x0000c9240a9c7981 */ /* 0x000f64000c1e1100 */
[----:B-----5:R-:W-:-:S05]  /*5b70*/  PRMT R12, R156, 0x8880, RZ ;  /* 0x000088809c0c7816 */ /* 0x020fca00000000ff */
[----:B------:R-:W-:-:S07]  /*5b80*/  IMAD R3, R12, R155, RZ ;  /* 0x0000009b0c037224 */ /* 0x000fce00078e02ff */
.L_x_244:
[----:B------:R-:W-:Y:S05]  /*5b90*/  BSYNC B1 ;  /* 0x0000000000017941 */ /* 0x000fea0003800000 */
.L_x_243:
[----:B------:R-:W-:Y:S01]  /*5ba0*/  @!P3 IMAD R127, R127, R154, R3 ;  /* 0x0000009a7f7fb224 */ /* 0x000fe200078e0203 */
[----:B------:R-:W-:Y:S04]  /*5bb0*/  BSSY B1, `(.L_x_245) ;  /* 0x0000006000017945 */ /* 0x000fe80003800000 */
[----:B------:R0:W-:Y:S01]  /*5bc0*/  @!P3 STG.E.U8 desc[UR36][R6.64+0xc9], R127 ;  /* 0x0000c97f0600b986 */ /* 0x0001e2000c101124 */
[----:B------:R-:W-:Y:S05]  /*5bd0*/  @P4 BRA `(.L_x_246) ;  /* 0x00000000000c4947 */ /* 0x000fea0003800000 */
[----:B------:R-:W5:Y:S02]  /*5be0*/  LDG.E.U8 R156, desc[UR36][R8.64+0xd0] ;  /* 0x0000d024089c7981 */ /* 0x000f64000c1e1100 */
[----:B-----5:R-:W-:-:S05]  /*5bf0*/  PRMT R12, R156, 0x8880, RZ ;  /* 0x000088809c0c7816 */ /* 0x020fca00000000ff */
[----:B------:R-:W-:-:S07]  /*5c00*/  IMAD R3, R12, R155, RZ ;  /* 0x0000009b0c037224 */ /* 0x000fce00078e02ff */
.L_x_246:
[----:B------:R-:W-:Y:S05]  /*5c10*/  BSYNC B1 ;  /* 0x0000000000017941 */ /* 0x000fea0003800000 */
.L_x_245:
        /* <DEDUP_REMOVED lines=10> */
.L_x_248:
[----:B------:R-:W-:Y:S05]  /*5cc0*/  BSYNC B1 ;  /* 0x0000000000017941 */ /* 0x000fea0003800000 */
.L_x_247:
[----:B------:R-:W-:Y:S01]  /*5cd0*/  @!P2 IMAD R129, R129, R154, R3 ;  /* 0x0000009a8181a224 */ /* 0x000fe200078e0203 */
[----:B------:R-:W-:Y:S04]  /*5ce0*/  BSSY B1, `(.L_x_249) ;  /* 0x0000006000017945 */ /* 0x000fe80003800000 */
[----:B------:R0:W-:Y:S01]  /*5cf0*/  @!P2 STG.E.U8 desc[UR36][R4.64+0xd1], R129 ;  /* 0x0000d1810400a986 */ /* 0x0001e2000c101124 */
[----:B------:R-:W-:Y:S05]  /*5d00*/  @P3 BRA `(.L_x_250) ;  /* 0x00000000000c3947 */ /* 0x000fea0003800000 */
[----:B------:R-:W5:Y:S02]  /*5d10*/  LDG.E.U8 R156, desc[UR36][R10.64+0xd0] ;  /* 0x0000d0240a9c7981 */ /* 0x000f64000c1e1100 */
[----:B-----5:R-:W-:-:S05]  /*5d20*/  PRMT R12, R156, 0x8880, RZ ;  /* 0x000088809c0c7816 */ /* 0x020fca00000000ff */
[----:B------:R-:W-:-:S07]  /*5d30*/  IMAD R3, R12, R155, RZ ;  /* 0x0000009b0c037224 */ /* 0x000fce00078e02ff */
.L_x_250:
[----:B------:R-:W-:Y:S05]  /*5d40*/  BSYNC B1 ;  /* 0x0000000000017941 */ /* 0x000fea0003800000 */
.L_x_249:
[----:B-1----:R-:W-:Y:S01]  /*5d50*/  @!P3 IMAD R13, R130, R154, R3 ;  /* 0x0000009a820db224 */ /* 0x002fe200078e0203 */
[----:B------:R-:W-:Y:S04]  /*5d60*/  BSSY B1, `(.L_x_251) ;  /* 0x0000006000017945 */ /* 0x000fe80003800000 */
[----:B------:R1:W-:Y:S01]  /*5d70*/  @!P3 STG.E.U8 desc[UR36][R6.64+0xd0], R13 ;  /* 0x0000d00d0600b986 */ /* 0x0003e2000c101124 */
[----:B------:R-:W-:Y:S05]  /*5d80*/  @P4 BRA `(.L_x_252) ;  /* 0x00000000000c4947 */ /* 0x000fea0003800000 */
[----:B------:R-:W5:Y:S02]  /*5d90*/  LDG.E.U8 R156, desc[UR36][R10.64+0xd1] ;  /* 0x0000d1240a9c7981 */ /* 0x000f64000c1e1100 */
[----:B-----5:R-:W-:-:S05]  /*5da0*/  PRMT R12, R156, 0x8880, RZ ;  /* 0x000088809c0c7816 */ /* 0x020fca00000000ff */
[----:B------:R-:W-:-:S07]  /*5db0*/  IMAD R3, R12, R155, RZ ;  /* 0x0000009b0c037224 */ /* 0x000fce00078e02ff */
.L_x_252:
[----:B------:R-:W-:Y:S05]  /*5dc0*/  BSYNC B1 ;  /* 0x0000000000017941 */ /* 0x000fea0003800000 */
.L_x_251:
        /* <DEDUP_REMOVED lines=10> */
.L_x_254:
[----:B------:R-:W-:Y:S05]  /*5e70*/  BSYNC B1 ;  /* 0x0000000000017941 */ /* 0x000fea0003800000 */
.L_x_253:
[----:B-1----:R-:W-:Y:S01]  /*5e80*/  @!P2 IMAD R13, R132, R154, R3 ;  /* 0x0000009a840da224 */ /* 0x002fe200078e0203 */
[----:B------:R-:W-:Y:S04]  /*5e90*/  BSSY B1, `(.L_x_255) ;  /* 0x0000006000017945 */ /* 0x000fe80003800000 */
[----:B------:R1:W-:Y:S01]  /*5ea0*/  @!P2 STG.E.U8 desc[UR36][R4.64+0xd8], R13 ;  /* 0x0000d80d0400a986 */ /* 0x0003e2000c101124 */
[----:B------:R-:W-:Y:S05]  /*5eb0*/  @P3 BRA `(.L_x_256) ;  /* 0x00000000000c3947 */ /* 0x000fea0003800000 */
[----:B------:R-:W5:Y:S02]  /*5ec0*/  LDG.E.U8 R156, desc[UR36][R8.64+0xd9] ;  /* 0x0000d924089c7981 */ /* 0x000f64000c1e1100 */
[----:B-----5:R-:W-:-:S05]  /*5ed0*/  PRMT R12, R156, 0x8880, RZ ;  /* 0x000088809c0c7816 */ /* 0x020fca00000000ff */
[----:B------:R-:W-:-:S07]  /*5ee0*/  IMAD R3, R12, R155, RZ ;  /* 0x0000009b0c037224 */ /* 0x000fce00078e02ff */
.L_x_256:
[----:B------:R-:W-:Y:S05]  /*5ef0*/  BSYNC B1 ;  /* 0x0000000000017941 */ /* 0x000fea0003800000 */
.L_x_255:
[----:B------:R-:W-:Y:S01]  /*5f00*/  @!P3 IMAD R133, R133, R154, R3 ;  /* 0x0000009a8585b224 */ /* 0x000fe200078e0203 */
[----:B------:R-:W-:Y:S04]  /*5f10*/  BSSY B1, `(.L_x_257) ;  /* 0x0000006000017945 */ /* 0x000fe80003800000 */
[----:B------:R0:W-:Y:S01]  /*5f20*/  @!P3 STG.E.U8 desc[UR36][R4.64+0xd9], R133 ;  /* 0x0000d9850400b986 */ /* 0x0001e2000c101124 */
[----:B------:R-:W-:Y:S05]  /*5f30*/  @P4 BRA `(.L_x_258) ;  /* 0x00000000000c4947 */ /* 0x000fea0003800000 */
[----:B------:R-:W5:Y:S02]  /*5f40*/  LDG.E.U8 R156, desc[UR36][R10.64+0xd8] ;  /* 0x0000d8240a9c7981 */ /* 0x000f64000c1e1100 */
[----:B-----5:R-:W-:-:S05]  /*5f50*/  PRMT R12, R156, 0x8880, RZ ;  /* 0x000088809c0c7816 */ /* 0x020fca00000000ff */
[----:B------:R-:W-:-:S07]  /*5f60*/  IMAD R3, R12, R155, RZ ;  /* 0x0000009b0c037224 */ /* 0x000fce00078e02ff */
.L_x_258:
[----:B------:R-:W-:Y:S05]  /*5f70*/  BSYNC B1 ;  /* 0x0000000000017941 */ /* 0x000fea0003800000 */
.L_x_257:
        /* <DEDUP_REMOVED lines=10> */
.L_x_260:
[----:B------:R-:W-:Y:S05]  /*6020*/  BSYNC B1 ;  /* 0x0000000000017941 */ /* 0x000fea0003800000 */
.L_x_259:
[----:B------:R-:W-:Y:S01]  /*6030*/  @!P2 IMAD R135, R135, R154, R3 ;  /* 0x0000009a8787a224 */ /* 0x000fe200078e0203 */
[----:B------:R-:W-:Y:S04]  /*6040*/  BSSY B1, `(.L_x_261) ;  /* 0x0000006000017945 */ /* 0x000fe80003800000 */
[----:B------:R0:W-:Y:S01]  /*6050*/  @!P2 STG.E.U8 desc[UR36][R6.64+0xd9], R135 ;  /* 0x0000d9870600a986 */ /* 0x0001e2000c101124 */
[----:B------:R-:W-:Y:S05]  /*6060*/  @P3 BRA `(.L_x_262) ;  /* 0x00000000000c3947 */ /* 0x000fea0003800000 */
[----:B------:R-:W5:Y:S02]  /*6070*/  LDG.E.U8 R156, desc[UR36][R8.64+0xe0] ;  /* 0x0000e024089c7981 */ /* 0x000f64000c1e1100 */
[----:B-----5:R-:W-:-:S05]  /*6080*/  PRMT R12, R156, 0x8880, RZ ;  /* 0x000088809c0c7816 */ /* 0x020fca00000000ff */
[----:B------:R-:W-:-:S07]  /*6090*/  IMAD R3, R12, R155, RZ ;  /* 0x0000009b0c037224 */ /* 0x000fce00078e02ff */
.L_x_262:
[----:B------:R-:W-:Y:S05]  /*60a0*/  BSYNC B1 ;  /* 0x0000000000017941 */ /* 0x000fea0003800000 */
.L_x_261:
[----:B-1----:R-:W-:Y:S01]  /*60b0*/  @!P3 IMAD R13, R136, R154, R3 ;  /* 0x0000009a880db224 */ /* 0x002fe200078e0203 */
[----:B------:R-:W-:Y:S04]  /*60c0*/  BSSY B1, `(.L_x_263) ;  /* 0x0000006000017945 */ /* 0x000fe80003800000 */
[----:B------:R1:W-:Y:S01]  /*60d0*/  @!P3 STG.E.U8 desc[UR36][R4.64+0xe0], R13 ;  /* 0x0000e00d0400b986 */ /* 0x0003e2000c101124 */
[----:B------:R-:W-:Y:S05]  /*60e0*/  @P4 BRA `(.L_x_264) ;  /* 0x00000000000c4947 */ /* 0x000fea0003800000 */
[----:B------:R-:W5:Y:S02]  /*60f0*/  LDG.E.U8 R156, desc[UR36][R8.64+0xe1] ;  /* 0x0000e124089c7981 */ /* 0x000f64000c1e1100 */
[----:B-----5:R-:W-:-:S05]  /*6100*/  PRMT R12, R156, 0x8880, RZ ;  /* 0x000088809c0c7816 */ /* 0x020fca00000000ff */
[----:B------:R-:W-:-:S07]  /*6110*/  IMAD R3, R12, R155, RZ ;  /* 0x0000009b0c037224 */ /* 0x000fce00078e02ff */
.L_x_264:
[----:B------:R-:W-:Y:S05]  /*6120*/  BSYNC B1 ;  /* 0x0000000000017941 */ /* 0x000fea0003800000 */
.L_x_263:
        /* <DEDUP_REMOVED lines=10> */
.L_x_266:
[----:B------:R-:W-:Y:S05]  /*61d0*/  BSYNC B1 ;  /* 0x0000000000017941 */ /* 0x000fea0003800000 */
.L_x_265:
[----:B-1----:R-:W-:Y:S01]  /*61e0*/  @!P2 IMAD R13, R138, R154, R3 ;  /* 0x0000009a8a0da224 */ /* 0x002fe200078e0203 */
[----:B------:R-:W-:Y:S04]  /*61f0*/  BSSY B1, `(.L_x_267) ;  /* 0x0000006000017945 */ /* 0x000fe80003800000 */
[----:B------:R1:W-:Y:S01]  /*6200*/  @!P2 STG.E.U8 desc[UR36][R6.64+0xe0], R13 ;  /* 0x0000e00d0600a986 */ /* 0x0003e2000c101124 */
[----:B------:R-:W-:Y:S05]  /*6210*/  @P3 BRA `(.L_x_268) ;  /* 0x00000000000c3947 */ /* 0x000fea0003800000 */
[----:B------:R-:W5:Y:S02]  /*6220*/  LDG.E.U8 R156, desc[UR36][R10.64+0xe1] ;  /* 0x0000e1240a9c7981 */ /* 0x000f64000c1e1100 */
[----:B-----5:R-:W-:-:S05]  /*6230*/  PRMT R12, R156, 0x8880, RZ ;  /* 0x000088809c0c7816 */ /* 0x020fca00000000ff */
[----:B------:R-:W-:-:S07]  /*6240*/  IMAD R3, R12, R155, RZ ;  /* 0x0000009b0c037224 */ /* 0x000fce00078e02ff */
.L_x_268:
[----:B------:R-:W-:Y:S05]  /*6250*/  BSYNC B1 ;  /* 0x0000000000017941 */ /* 0x000fea0003800000 */
.L_x_267:
[----:B------:R-:W-:Y:S01]  /*6260*/  @!P3 IMAD R139, R139, R154, R3 ;  /* 0x0000009a8b8bb224 */ /* 0x000fe200078e0203 */
[----:B------:R-:W-:Y:S04]  /*6270*/  BSSY B1, `(.L_x_269) ;  /* 0x0000006000017945 */ /* 0x000fe80003800000 */
[----:B------:R0:W-:Y:S01]  /*6280*/  @!P3 STG.E.U8 desc[UR36][R6.64+0xe1], R139 ;  /* 0x0000e18b0600b986 */ /* 0x0001e2000c101124 */
[----:B------:R-:W-:Y:S05]  /*6290*/  @P4 BRA `(.L_x_270) ;  /* 0x00000000000c4947 */ /* 0x000fea0003800000 */
[----:B------:R-:W5:Y:S02]  /*62a0*/  LDG.E.U8 R156, desc[UR36][R8.64+0xe8] ;  /* 0x0000e824089c7981 */ /* 0x000f64000c1e1100 */
[----:B-----5:R-:W-:-:S05]  /*62b0*/  PRMT R12, R156, 0x8880, RZ ;  /* 0x000088809c0c7816 */ /* 0x020fca00000000ff */
[----:B------:R-:W-:-:S07]  /*62c0*/  IMAD R3, R12, R155, RZ ;  /* 0x0000009b0c037224 */ /* 0x000fce00078e02ff */
.L_x_270:
[----:B------:R-:W-:Y:S05]  /*62d0*/  BSYNC B1 ;  /* 0x0000000000017941 */ /* 0x000fea0003800000 */
.L_x_269:
        /* <DEDUP_REMOVED lines=10> */
.L_x_272:
[----:B------:R-:W-:Y:S05]  /*6380*/  BSYNC B1 ;  /* 0x0000000000017941 */ /* 0x000fea0003800000 */
.L_x_271:
[----:B------:R-:W-:Y:S01]  /*6390*/  @!P2 IMAD R141, R141, R154, R3 ;  /* 0x0000009a8d8da224 */ /* 0x000fe200078e0203 */
[----:B------:R-:W-:Y:S04]  /*63a0*/  BSSY B1, `(.L_x_273) ;  /* 0x0000006000017945 */ /* 0x000fe80003800000 */
[----:B------:R0:W-:Y:S01]  /*63b0*/  @!P2 STG.E.U8 desc[UR36][R4.64+0xe9], R141 ;  /* 0x0000e98d0400a986 */ /* 0x0001e2000c101124 */
[----:B------:R-:W-:Y:S05]  /*63c0*/  @P3 BRA `(.L_x_274) ;  /* 0x00000000000c3947 */ /* 0x000fea0003800000 */
[----:B------:R-:W5:Y:S02]  /*63d0*/  LDG.E.U8 R156, desc[UR36][R10.64+0xe8] ;  /* 0x0000e8240a9c7981 */ /* 0x000f64000c1e1100 */
[----:B-----5:R-:W-:-:S05]  /*63e0*/  PRMT R12, R156, 0x8880, RZ ;  /* 0x000088809c0c7816 */ /* 0x020fca00000000ff */
[----:B------:R-:W-:-:S07]  /*63f0*/  IMAD R3, R12, R155, RZ ;  /* 0x0000009b0c037224 */ /* 0x000fce00078e02ff */
.L_x_274:
[----:B------:R-:W-:Y:S05]  /*6400*/  BSYNC B1 ;  /* 0x0000000000017941 */ /* 0x000fea0003800000 */
.L_x_273:
[----:B-1----:R-:W-:Y:S01]  /*6410*/  @!P3 IMAD R13, R142, R154, R3 ;  /* 0x0000009a8e0db224 */ /* 0x002fe200078e0203 */
[----:B------:R-:W-:Y:S04]  /*6420*/  BSSY B1, `(.L_x_275) ;  /* 0x0000006000017945 */ /* 0x000fe80003800000 */
[----:B------:R1:W-:Y:S01]  /*6430*/  @!P3 STG.E.U8 desc[UR36][R6.64+0xe8], R13 ;  /* 0x0000e80d0600b986 */ /* 0x0003e2000c101124 */
[----:B------:R-:W-:Y:S05]  /*6440*/  @P4 BRA `(.L_x_276) ;  /* 0x00000000000c4947 */ /* 0x000fea0003800000 */
[----:B------:R-:W5:Y:S02]  /*6450*/  LDG.E.U8 R156, desc[UR36][R10.64+0xe9] ;  /* 0x0000e9240a9c7981 */ /* 0x000f64000c1e1100 */
[----:B-----5:R-:W-:-:S05]  /*6460*/  PRMT R12, R156, 0x8880, RZ ;  /* 0x000088809c0c7816 */ /* 0x020fca00000000ff */
[----:B------:R-:W-:-:S07]  /*6470*/  IMAD R3, R12, R155, RZ ;  /* 0x0000009b0c037224 */ /* 0x000fce00078e02ff */
.L_x_276:
[----:B------:R-:W-:Y:S05]  /*6480*/  BSYNC B1 ;  /* 0x0000000000017941 */ /* 0x000fea0003800000 */
.L_x_275:
        /* <DEDUP_REMOVED lines=10> */
.L_x_278:
[----:B------:R-:W-:Y:S05]  /*6530*/  BSYNC B1 ;  /* 0x0000000000017941 */ /* 0x000fea0003800000 */
.L_x_277:
[----:B-1----:R-:W-:Y:S01]  /*6540*/  @!P2 IMAD R13, R144, R154, R3 ;  /* 0x0000009a900da224 */ /* 0x002fe200078e0203 */
[----:B------:R-:W-:Y:S04]  /*6550*/  BSSY B1, `(.L_x_279) ;  /* 0x0000006000017945 */ /* 0x000fe80003800000 */
[----:B------:R1:W-:Y:S01]  /*6560*/  @!P2 STG.E.U8 desc[UR36][R4.64+0xf0], R13 ;  /* 0x0000f00d0400a986 */ /* 0x0003e2000c101124 */
[----:B------:R-:W-:Y:S05]  /*6570*/  @P3 BRA `(.L_x_280) ;  /* 0x00000000000c3947 */ /* 0x000fea0003800000 */
[----:B------:R-:W5:Y:S02]  /*6580*/  LDG.E.U8 R156, desc[UR36][R8.64+0xf1] ;  /* 0x0000f124089c7981 */ /* 0x000f64000c1e1100 */
[----:B-----5:R-:W-:-:S05]  /*6590*/  PRMT R12, R156, 0x8880, RZ ;  /* 0x000088809c0c7816 */ /* 0x020fca00000000ff */
[----:B------:R-:W-:-:S07]  /*65a0*/  IMAD R3, R12, R155, RZ ;  /* 0x0000009b0c037224 */ /* 0x000fce00078e02ff */
.L_x_280:
[----:B------:R-:W-:Y:S05]  /*65b0*/  BSYNC B1 ;  /* 0x0000000000017941 */ /* 0x000fea0003800000 */
.L_x_279:
[----:B------:R-:W-:Y:S01]  /*65c0*/  @!P3 IMAD R145, R145, R154, R3 ;  /* 0x0000009a9191b224 */ /* 0x000fe200078e0203 */
[----:B------:R-:W-:Y:S04]  /*65d0*/  BSSY B1, `(.L_x_281) ;  /* 0x0000006000017945 */ /* 0x000fe80003800000 */
[----:B------:R0:W-:Y:S01]  /*65e0*/  @!P3 STG.E.U8 desc[UR36][R4.64+0xf1], R145 ;  /* 0x0000f1910400b986 */ /* 0x0001e2000c101124 */
[----:B------:R-:W-:Y:S05]  /*65f0*/  @P4 BRA `(.L_x_282) ;  /* 0x00000000000c4947 */ /* 0x000fea0003800000 */
[----:B------:R-:W5:Y:S02]  /*6600*/  LDG.E.U8 R156, desc[UR36][R10.64+0xf0] ;  /* 0x0000f0240a9c7981 */ /* 0x000f64000c1e1100 */
[----:B-----5:R-:W-:-:S05]  /*6610*/  PRMT R12, R156, 0x8880, RZ ;  /* 0x000088809c0c7816 */ /* 0x020fca00000000ff */
[----:B------:R-:W-:-:S07]  /*6620*/  IMAD R3, R12, R155, RZ ;  /* 0x0000009b0c037224 */ /* 0x000fce00078e02ff */
.L_x_282:
[----:B------:R-:W-:Y:S05]  /*6630*/  BSYNC B1 ;  /* 0x0000000000017941 */ /* 0x000fea0003800000 */
.L_x_281:
[----:B------:R-:W-:Y:S01]  /*6640*/  ISETP.LT.OR P2, PT, R0, 0xf2, !P0 ;  /* 0x000000f20000780c */ /* 0x000fe20004741670 */
[----:B-1----:R-:W-:Y:S01]  /*6650*/  @!P4 IMAD R13, R146, R154, R3 ;  /* 0x0000009a920dc224 */ /* 0x002fe200078e0203 */
[----:B------:R-:W-:Y:S01]  /*6660*/  BSSY B1, `(.L_x_283) ;  /* 0x0000009000017945 */ /* 0x000fe20003800000 */
[C---:B------:R-:W-:Y:S02]  /*6670*/  ISETP.LT.OR P3, PT, R0.reuse, 0xf9, !P1 ;  /* 0x000000f90000780c */ /* 0x040fe40004f61670 */
[C---:B------:R-:W-:Y:S01]  /*6680*/  ISETP.LT.OR P1, PT, R0.reuse, 0xfa, !P1 ;  /* 0x000000fa0000780c */ /* 0x040fe20004f21670 */
[----:B------:R1:W-:Y:S01]  /*6690*/  @!P4 STG.E.U8 desc[UR36][R6.64+0xf0], R13 ;  /* 0x0000f00d0600c986 */ /* 0x0003e2000c101124 */
[----:B------:R-:W-:-:S06]  /*66a0*/  ISETP.LT.OR P4, PT, R0, 0xf9, !P0 ;  /* 0x000000f90000780c */ /* 0x000fcc0004781670 */
[----:B------:R-:W-:Y:S07]  /*66b0*/  @P2 BRA `(.L_x_284) ;  /* 0x00000000000c2947 */ /* 0x000fee0003800000 */
[----:B------:R-:W5:Y:S02]  /*66c0*/  LDG.E.U8 R156, desc[UR36][R10.64+0xf1] ;  /* 0x0000f1240a9c7981 */ /* 0x000f64000c1e1100 */
[----:B-----5:R-:W-:-:S05]  /*66d0*/  PRMT R12, R156, 0x8880, RZ ;  /* 0x000088809c0c7816 */ /* 0x020fca00000000ff */
[----:B------:R-:W-:-:S07]  /*66e0*/  IMAD R3, R12, R155, RZ ;  /* 0x0000009b0c037224 */ /* 0x000fce00078e02ff */
.L_x_284:
[----:B------:R-:W-:Y:S05]  /*66f0*/  BSYNC B1 ;  /* 0x0000000000017941 */ /* 0x000fea0003800000 */
.L_x_283:
[----:B------:R-:W-:Y:S01]  /*6700*/  @!P2 IMAD R147, R147, R154, R3 ;  /* 0x0000009a9393a224 */ /* 0x000fe200078e0203 */
[----:B------:R-:W-:Y:S04]  /*6710*/  BSSY B1, `(.L_x_285) ;  /* 0x0000006000017945 */ /* 0x000fe80003800000 */
[----:B------:R0:W-:Y:S01]  /*6720*/  @!P2 STG.E.U8 desc[UR36][R6.64+0xf1], R147 ;  /* 0x0000f1930600a986 */ /* 0x0001e2000c101124 */
[----:B------:R-:W-:Y:S05]  /*6730*/  @P3 BRA `(.L_x_286) ;  /* 0x00000000000c3947 */ /* 0x000fea0003800000 */
[----:B------:R-:W5:Y:S02]  /*6740*/  LDG.E.U8 R156, desc[UR36][R8.64+0xf8] ;  /* 0x0000f824089c7981 */ /* 0x000f64000c1e1100 */
[----:B-----5:R-:W-:-:S05]  /*6750*/  PRMT R12, R156, 0x8880, RZ ;  /* 0x000088809c0c7816 */ /* 0x020fca00000000ff */
[----:B------:R-:W-:-:S07]  /*6760*/  IMAD R3, R12, R155, RZ ;  /* 0x0000009b0c037224 */ /* 0x000fce00078e02ff */
.L_x_286:
[----:B------:R-:W-:Y:S05]  /*6770*/  BSYNC B1 ;  /* 0x0000000000017941 */ /* 0x000fea0003800000 */
.L_x_285:
[----:B-1----:R-:W-:Y:S01]  /*6780*/  @!P3 IMAD R13, R148, R154, R3 ;  /* 0x0000009a940db224 */ /* 0x002fe200078e0203 */
[----:B------:R-:W-:Y:S04]  /*6790*/  BSSY B1, `(.L_x_287) ;  /* 0x0000006000017945 */ /* 0x000fe80003800000 */
[----:B------:R1:W-:Y:S01]  /*67a0*/  @!P3 STG.E.U8 desc[UR36][R4.64+0xf8], R13 ;  /* 0x0000f80d0400b986 */ /* 0x0003e2000c101124 */
[----:B------:R-:W-:Y:S05]  /*67b0*/  @P1 BRA `(.L_x_288) ;  /* 0x00000000000c1947 */ /* 0x000fea0003800000 */
[----:B------:R-:W5:Y:S02]  /*67c0*/  LDG.E.U8 R156, desc[UR36][R8.64+0xf9] ;  /* 0x0000f924089c7981 */ /* 0x000f64000c1e1100 */
[----:B-----5:R-:W-:-:S05]  /*67d0*/  PRMT R12, R156, 0x8880, RZ ;  /* 0x000088809c0c7816 */ /* 0x020fca00000000ff */
[----:B------:R-:W-:-:S07]  /*67e0*/  IMAD R3, R12, R155, RZ ;  /* 0x0000009b0c037224 */ /* 0x000fce00078e02ff */
.L_x_288:
[----:B------:R-:W-:Y:S05]  /*67f0*/  BSYNC B1 ;  /* 0x0000000000017941 */ /* 0x000fea0003800000 */
.L_x_287:
[----:B------:R-:W-:Y:S01]  /*6800*/  @!P1 IMAD R149, R149, R154, R3 ;  /* 0x0000009a95959224 */ /* 0x000fe200078e0203 */
[----:B------:R-:W-:Y:S04]  /*6810*/  BSSY B1, `(.L_x_289) ;  /* 0x0000006000017945 */ /* 0x000fe80003800000 */
[----:B------:R0:W-:Y:S01]  /*6820*/  @!P1 STG.E.U8 desc[UR36][R4.64+0xf9], R149 ;  /* 0x0000f99504009986 */ /* 0x0001e2000c101124 */
[----:B------:R-:W-:Y:S05]  /*6830*/  @P4 BRA `(.L_x_290) ;  /* 0x00000000000c4947 */ /* 0x000fea0003800000 */
[----:B------:R-:W0:Y:S02]  /*6840*/  LDG.E.U8 R156, desc[UR36][R10.64+0xf8] ;  /* 0x0000f8240a9c7981 */ /* 0x000e24000c1e1100 */
[----:B012-4-:R-:W-:-:S05]  /*6850*/  PRMT R4, R156, 0x8880, RZ ;  /* 0x000088809c047816 */ /* 0x017fca00000000ff */
[----:B------:R-:W-:-:S07]  /*6860*/  IMAD R3, R4, R155, RZ ;  /* 0x0000009b04037224 */ /* 0x000fce00078e02ff */
.L_x_290:
[----:B------:R-:W-:Y:S05]  /*6870*/  BSYNC B1 ;  /* 0x0000000000017941 */ /* 0x000fea0003800000 */
.L_x_289:
[----:B012-4-:R-:W-:Y:S01]  /*6880*/  @!P4 IMAD R5, R150, R154, R3 ;  /* 0x0000009a9605c224 */ /* 0x017fe200078e0203 */
[----:B------:R-:W-:Y:S01]  /*6890*/  ISETP.LT.OR P0, PT, R0, 0xfa, !P0 ;  /* 0x000000fa0000780c */ /* 0x000fe20004701670 */
[----:B------:R-:W-:Y:S03]  /*68a0*/  BSSY B1, `(.L_x_291) ;  /* 0x0000006000017945 */ /* 0x000fe60003800000 */
[----:B------:R0:W-:Y:S09]  /*68b0*/  @!P4 STG.E.U8 desc[UR36][R6.64+0xf8], R5 ;  /* 0x0000f8050600c986 */ /* 0x0001f2000c101124 */
[----:B------:R-:W-:Y:S05]  /*68c0*/  @P0 BRA `(.L_x_292) ;  /* 0x00000000000c0947 */ /* 0x000fea0003800000 */
[----:B------:R-:W2:Y:S02]  /*68d0*/  LDG.E.U8 R156, desc[UR36][R10.64+0xf9] ;  /* 0x0000f9240a9c7981 */ /* 0x000ea4000c1e1100 */
[----:B--2---:R-:W-:-:S05]  /*68e0*/  PRMT R0, R156, 0x8880, RZ ;  /* 0x000088809c007816 */ /* 0x004fca00000000ff */
[----:B------:R-:W-:-:S07]  /*68f0*/  IMAD R3, R0, R155, RZ ;  /* 0x0000009b00037224 */ /* 0x000fce00078e02ff */
.L_x_292:
[----:B------:R-:W-:Y:S05]  /*6900*/  BSYNC B1 ;  /* 0x0000000000017941 */ /* 0x000fea0003800000 */
.L_x_291:
[----:B------:R-:W-:Y:S01]  /*6910*/  IMAD R3, R151, R154, R3 ;  /* 0x0000009a97037224 */ /* 0x000fe200078e0203 */
[----:B------:R-:W-:Y:S06]  /*6920*/  @P0 BRA `(.L_x_293) ;  /* 0x0000001800100947 */ /* 0x000fec0003800000 */
[----:B------:R2:W-:Y:S01]  /*6930*/  STG.E.U8 desc[UR36][R6.64+0xf9], R3 ;  /* 0x0000f90306007986 */ /* 0x0005e2000c101124 */
[----:B------:R-:W-:Y:S05]  /*6940*/  BRA `(.L_x_293) ;  /* 0x0000001800087947 */ /* 0x000fea0003800000 */
.L_x_36:
[C---:B------:R-:W-:Y:S02]  /*6950*/  ISETP.GE.AND P1, PT, R20.reuse, 0x1, PT ;  /* 0x000000011400780c */ /* 0x040fe40003f26270 */
[----:B------:R-:W-:Y:S02]  /*6960*/  ISETP.GE.AND P0, PT, R20, 0x9, PT ;  /* 0x000000091400780c */ /* 0x000fe40003f06270 */
[C---:B------:R-:W-:Y:S02]  /*6970*/  ISETP.LT.OR P2, PT, R0.reuse, 0x1, !P1 ;  /* 0x000000010000780c */ /* 0x040fe40004f41670 */
[C---:B------:R-:W-:Y:S02]  /*6980*/  ISETP.LT.OR P3, PT, R0.reuse, 0x2, !P1 ;  /* 0x000000020000780c */ /* 0x040fe40004f61670 */
[----:B------:R-:W-:-:S09]  /*6990*/  ISETP.LT.OR P4, PT, R0, 0x1, !P0 ;  /* 0x000000010000780c */ /* 0x000fd20004781670 */
[-C--:B------:R-:W-:Y:S02]  /*69a0*/  @!P2 IMAD R3, R24, R154.reuse, RZ ;  /* 0x0000009a1803a224 */ /* 0x080fe400078e02ff */
[-C--:B------:R-:W-:Y:S02]  /*69b0*/  @!P3 IMAD R25, R25, R154.reuse, RZ ;  /* 0x0000009a1919b224 */ /* 0x080fe400078e02ff */
[----:B------:R-:W-:Y:S01]  /*69c0*/  @!P4 IMAD R9, R26, R154, RZ ;  /* 0x0000009a1a09c224 */ /* 0x000fe200078e02ff */
[----:B------:R0:W-:Y:S01]  /*69d0*/  @!P2 STG.E.U8 desc[UR36][R4.64], R3 ;  /* 0x000000030400a986 */ /* 0x0001e2000c101124 */
[----:B------:R-:W-:-:S03]  /*69e0*/  ISETP.LT.OR P2, PT, R0, 0x2, !P0 ;  /* 0x000000020000780c */ /* 0x000fc60004741670 */
[----:B------:R-:W-:Y:S01]  /*69f0*/  @!P3 STG.E.U8 desc[UR36][R4.64+0x1], R25 ;  /* 0x000001190400b986 */ /* 0x000fe2000c101124 */
[----:B------:R-:W-:-:S03]  /*6a00*/  ISETP.LT.OR P3, PT, R0, 0x9, !P1 ;  /* 0x000000090000780c */ /* 0x000fc60004f61670 */
[----:B------:R1:W-:Y:S01]  /*6a10*/  @!P4 STG.E.U8 desc[UR36][R6.64], R9 ;  /* 0x000000090600c986 */ /* 0x0003e2000c101124 */
[----:B------:R-:W-:-:S05]  /*6a20*/  ISETP.LT.OR P4, PT, R0, 0xa, !P1 ;  /* 0x0000000a0000780c */ /* 0x000fca0004f81670 */
[----:B------:R-:W-:-:S04]  /*6a30*/  @!P2 IMAD R27, R27, R154, RZ ;  /* 0x0000009a1b1ba224 */ /* 0x000fc800078e02ff */
[-C--:B------:R-:W-:Y:S01]  /*6a40*/  @!P3 IMAD R11, R28, R154.reuse, RZ ;  /* 0x0000009a1c0bb224 */ /* 0x080fe200078e02ff */
[----:B------:R-:W-:Y:S01]  /*6a50*/  @!P2 STG.E.U8 desc[UR36][R6.64+0x1], R27 ;  /* 0x0000011b0600a986 */ /* 0x000fe2000c101124 */
[C---:B------:R-:W-:Y:S02]  /*6a60*/  ISETP.LT.OR P2, PT, R0.reuse, 0x9, !P0 ;  /* 0x000000090000780c */ /* 0x040fe40004741670 */
[----:B------:R-:W-:Y:S01]  /*6a70*/  @!P4 IMAD R29, R29, R154, RZ ;  /* 0x0000009a1d1dc224 */ /* 0x000fe200078e02ff */
[----:B------:R2:W-:Y:S01]  /*6a80*/  @!P3 STG.E.U8 desc[UR36][R4.64+0x8], R11 ;  /* 0x0000080b0400b986 */ /* 0x0005e2000c101124 */
[----:B------:R-:W-:-:S03]  /*6a90*/  ISETP.LT.OR P3, PT, R0, 0xa, !P0 ;  /* 0x0000000a0000780c */ /* 0x000fc60004761670 */
[----:B------:R-:W-:Y:S01]  /*6aa0*/  @!P4 STG.E.U8 desc[UR36][R4.64+0x9], R29 ;  /* 0x0000091d0400c986 */ /* 0x000fe2000c101124 */
[----:B------:R-:W-:-:S05]  /*6ab0*/  ISETP.LT.OR P4, PT, R0, 0x11, !P1 ;  /* 0x000000110000780c */ /* 0x000fca0004f81670 */
[----:B0-----:R-:W-:-:S04]  /*6ac0*/  @!P2 IMAD R3, R30, R154, RZ ;  /* 0x0000009a1e03a224 */ /* 0x001fc800078e02ff */
[-C--:B------:R-:W-:Y:S01]  /*6ad0*/  @!P3 IMAD R31, R31, R154.reuse, RZ ;  /* 0x0000009a1f1fb224 */ /* 0x080fe200078e02ff */
[----:B------:R0:W-:Y:S01]  /*6ae0*/  @!P2 STG.E.U8 desc[UR36][R6.64+0x8], R3 ;  /* 0x000008030600a986 */ /* 0x0001e2000c101124 */
[----:B------:R-:W-:Y:S02]  /*6af0*/  ISETP.LT.OR P2, PT, R0, 0x12, !P1 ;  /* 0x000000120000780c */ /* 0x000fe40004f41670 */
[----:B-1----:R-:W-:Y:S01]  /*6b00*/  @!P4 IMAD R9, R32, R154, RZ ;  /* 0x0000009a2009c224 */ /* 0x002fe200078e02ff */
[----:B------:R-:W-:Y:S01]  /*6b10*/  @!P3 STG.E.U8 desc[UR36][R6.64+0x9], R31 ;  /* 0x0000091f0600b986 */ /* 0x000fe2000c101124 */
[----:B------:R-:W-:-:S03]  /*6b20*/  ISETP.LT.OR P3, PT, R0, 0x11, !P0 ;  /* 0x000000110000780c */ /* 0x000fc60004761670 */
[----:B------:R1:W-:Y:S01]  /*6b30*/  @!P4 STG.E.U8 desc[UR36][R4.64+0x10], R9 ;  /* 0x000010090400c986 */ /* 0x0003e2000c101124 */
[----:B------:R-:W-:-:S05]  /*6b40*/  ISETP.LT.OR P4, PT, R0, 0x12, !P0 ;  /* 0x000000120000780c */ /* 0x000fca0004781670 */
[----:B------:R-:W-:-:S04]  /*6b50*/  @!P2 IMAD R33, R33, R154, RZ ;  /* 0x0000009a2121a224 */ /* 0x000fc800078e02ff */
[-C--:B--2---:R-:W-:Y:S01]  /*6b60*/  @!P3 IMAD R11, R34, R154.reuse, RZ ;  /* 0x0000009a220bb224 */ /* 0x084fe200078e02ff */
        /* <DEDUP_REMOVED lines=336> */
[----:B------:R1:W-:Y:S01]  /*8070*/  @!P3 STG.E.U8 desc[UR36][R4.64+0xf1], R145 ;  /* 0x0000f1910400b986 */ /* 0x0003e2000c101124 */
[C---:B------:R-:W-:Y:S02]  /*8080*/  ISETP.LT.OR P3, PT, R0.reuse, 0xf9, !P1 ;  /* 0x000000f90000780c */ /* 0x040fe40004f61670 */
[C---:B------:R-:W-:Y:S01]  /*8090*/  ISETP.LT.OR P1, PT, R0.reuse, 0xfa, !P1 ;  /* 0x000000fa0000780c */ /* 0x040fe20004f21670 */
[----:B------:R1:W-:Y:S01]  /*80a0*/  @!P4 STG.E.U8 desc[UR36][R6.64+0xf0], R9 ;  /* 0x0000f0090600c986 */ /* 0x0003e2000c101124 */
[----:B------:R-:W-:-:S02]  /*80b0*/  ISETP.LT.OR P4, PT, R0, 0xf9, !P0 ;  /* 0x000000f90000780c */ /* 0x000fc40004781670 */
[----:B------:R-:W-:-:S03]  /*80c0*/  ISETP.LT.OR P0, PT, R0, 0xfa, !P0 ;  /* 0x000000fa0000780c */ /* 0x000fc60004701670 */
[----:B------:R-:W-:-:S04]  /*80d0*/  @!P2 IMAD R147, R147, R154, RZ ;  /* 0x0000009a9393a224 */ /* 0x000fc800078e02ff */
[-C--:B--2---:R-:W-:Y:S01]  /*80e0*/  @!P3 IMAD R11, R148, R154.reuse, RZ ;  /* 0x0000009a940bb224 */ /* 0x084fe200078e02ff */
[----:B------:R1:W-:Y:S01]  /*80f0*/  @!P2 STG.E.U8 desc[UR36][R6.64+0xf1], R147 ;  /* 0x0000f1930600a986 */ /* 0x0003e2000c101124 */
[-C--:B------:R-:W-:Y:S02]  /*8100*/  @!P1 IMAD R149, R149, R154.reuse, RZ ;  /* 0x0000009a95959224 */ /* 0x080fe400078e02ff */
[-C--:B0-----:R-:W-:Y:S01]  /*8110*/  @!P4 IMAD R3, R150, R154.reuse, RZ ;  /* 0x0000009a9603c224 */ /* 0x081fe200078e02ff */
[----:B------:R1:W-:Y:S01]  /*8120*/  @!P3 STG.E.U8 desc[UR36][R4.64+0xf8], R11 ;  /* 0x0000f80b0400b986 */ /* 0x0003e2000c101124 */
[----:B------:R-:W-:-:S03]  /*8130*/  @!P0 IMAD R151, R151, R154, RZ ;  /* 0x0000009a97978224 */ /* 0x000fc600078e02ff */
[----:B------:R1:W-:Y:S04]  /*8140*/  @!P1 STG.E.U8 desc[UR36][R4.64+0xf9], R149 ;  /* 0x0000f99504009986 */ /* 0x0003e8000c101124 */
[----:B------:R1:W-:Y:S04]  /*8150*/  @!P4 STG.E.U8 desc[UR36][R6.64+0xf8], R3 ;  /* 0x0000f8030600c986 */ /* 0x0003e8000c101124 */
[----:B------:R1:W-:Y:S02]  /*8160*/  @!P0 STG.E.U8 desc[UR36][R6.64+0xf9], R151 ;  /* 0x0000f99706008986 */ /* 0x0003e4000c101124 */
.L_x_293:
[----:B------:R-:W-:Y:S05]  /*8170*/  BSYNC B0 ;  /* 0x0000000000007941 */ /* 0x000fea0003800000 */
.L_x_35:
[----:B------:R-:W-:Y:S01]  /*8180*/  ULDC UR4, c[0x0][0xc] ;  /* 0x0000030000047ab9 */ /* 0x000fe20000000800 */
[----:B------:R-:W-:Y:S01]  /*8190*/  ULDC UR5, c[0x0][0x10] ;  /* 0x0000040000057ab9 */ /* 0x000fe20000000800 */
[----:B-12---:R-:W1:Y:S01]  /*81a0*/  LDC R3, c[0x0][0x14] ;  /* 0x00000500ff037b82 */ /* 0x006e620000000800 */
[----:B------:R-:W-:Y:S01]  /*81b0*/  UIMAD.WIDE.U32 UR4, UR4, UR5, URZ ;  /* 0x00000005040472a5 */ /* 0x000fe2000f8e003f */
[----:B------:R-:W-:Y:S01]  /*81c0*/  PRMT R0, RZ, 0x7610, R0 ;  /* 0x00007610ff007816 */ /* 0x000fe20000000000 */
[----:B------:R-:W-:Y:S02]  /*81d0*/  IMAD.MOV.U32 R152, RZ, RZ, -0x1 ;  /* 0xffffffffff987424 */ /* 0x000fe400078e00ff */
[----:B------:R-:W-:Y:S02]  /*81e0*/  IMAD.MOV.U32 R22, RZ, RZ, -0x1 ;  /* 0xffffffffff167424 */ /* 0x000fe400078e00ff */
[----:B-1----:R-:W-:-:S04]  /*81f0*/  IMAD.WIDE.U32 R16, R3, UR4, R16 ;  /* 0x0000000403107c25 */ /* 0x002fc8000f8e0010 */
[----:B------:R-:W-:Y:S01]  /*8200*/  IMAD R3, R3, UR5, RZ ;  /* 0x0000000503037c24 */ /* 0x000fe2000f8e02ff */
[----:B------:R-:W-:Y:S02]  /*8210*/  ULDC.64 UR4, c[0x0][0x650] ;  /* 0x0001940000047ab9 */ /* 0x000fe40000000a00 */
[----:B------:R-:W-:Y:S01]  /*8220*/  ISETP.GE.U32.AND P0, PT, R16, UR4, PT ;  /* 0x0000000410007c0c */ /* 0x000fe2000bf06070 */
[----:B------:R-:W-:-:S05]  /*8230*/  IMAD.IADD R17, R17, 0x1, R3 ;  /* 0x0000000111117824 */ /* 0x000fca00078e0203 */
[----:B------:R-:W-:-:S13]  /*8240*/  ISETP.GE.U32.AND.EX P0, PT, R17, UR5, PT, P0 ;  /* 0x0000000511007c0c */ /* 0x000fda000bf06100 */
[----:B------:R-:W-:Y:S05]  /*8250*/  @P0 BRA `(.L_x_294) ;  /* 0x0000000400640947 */ /* 0x000fea0003800000 */
[----:B------:R-:W1:Y:S01]  /*8260*/  S2R R12, SR_CTAID.X ;  /* 0x00000000000c7919 */ /* 0x000e620000002500 */
[----:B------:R-:W2:Y:S01]  /*8270*/  LDC.64 R10, c[0x0][0x628] ;  /* 0x00018a00ff0a7b82 */ /* 0x000ea20000000a00 */
[----:B------:R-:W-:Y:S01]  /*8280*/  ULDC UR4, c[0x0][0x150] ;  /* 0x0000540000047ab9 */ /* 0x000fe20000000800 */
[----:B------:R-:W-:Y:S01]  /*8290*/  IMAD.MOV.U32 R8, RZ, RZ, R16 ;  /* 0x000000ffff087224 */ /* 0x000fe200078e0010 */
[----:B------:R-:W4:Y:S01]  /*82a0*/  S2R R24, SR_CTAID.Y ;  /* 0x0000000000187919 */ /* 0x000f220000002600 */
[----:B------:R-:W-:-:S04]  /*82b0*/  IMAD.MOV.U32 R9, RZ, RZ, R17 ;  /* 0x000000ffff097224 */ /* 0x000fc800078e0011 */
[----:B------:R-:W0:Y:S08]  /*82c0*/  LDC R21, c[0x0][0x144] ;  /* 0x00005100ff157b82 */ /* 0x000e300000000800 */
[----:B------:R-:W0:Y:S08]  /*82d0*/  LDC R0, c[0x0][0x630] ;  /* 0x00018c00ff007b82 */ /* 0x000e300000000800 */
[----:B------:R-:W0:Y:S01]  /*82e0*/  LDC.64 R14, c[0x0][0x620] ;  /* 0x00018800ff0e7b82 */ /* 0x000e220000000a00 */
[----:B--2---:R-:W-:-:S04]  /*82f0*/  ISETP.NE.U32.AND P0, PT, R10, RZ, PT ;  /* 0x000000ff0a00720c */ /* 0x004fc80003f05070 */
[----:B------:R-:W-:Y:S02]  /*8300*/  ISETP.NE.AND.EX P0, PT, R11, RZ, PT, P0 ;  /* 0x000000ff0b00720c */ /* 0x000fe40003f05300 */
[----:B-1----:R-:W-:-:S05]  /*8310*/  I2FP.F32.U32 R3, R12 ;  /* 0x0000000c00037245 */ /* 0x002fca0000201000 */
[----:B------:R-:W-:-:S04]  /*8320*/  FMUL R3, R3, UR4 ;  /* 0x0000000403037c20 */ /* 0x000fc80008400000 */
[----:B------:R1:W2:Y:S02]  /*8330*/  F2I.U32.TRUNC.NTZ R20, R3 ;  /* 0x0000000300147305 */ /* 0x0002a4000020f000 */
[----:B----4-:R-:W-:Y:S05]  /*8340*/  @!P0 BRA `(.L_x_295) ;  /* 0x0000000000288947 */ /* 0x010fea0003800000 */
[----:B-1----:R-:W1:Y:S02]  /*8350*/  LDC R3, c[0x0][0x634] ;  /* 0x00018d00ff037b82 */ /* 0x002e640000000800 */
[----:B-1----:R-:W-:-:S05]  /*8360*/  IADD3 R3, P0, R16, R3, RZ ;  /* 0x0000000310037210 */ /* 0x002fca0007f1e0ff */
[----:B------:R-:W-:-:S04]  /*8370*/  IMAD.X R13, RZ, RZ, R17, P0 ;  /* 0x000000ffff0d7224 */ /* 0x000fc800000e0611 */
[----:B0-----:R-:W-:-:S04]  /*8380*/  IMAD.WIDE.U32 R4, R13, R10, RZ ;  /* 0x0000000a0d047225 */ /* 0x001fc800078e00ff */
[----:B---3--:R-:W-:-:S04]  /*8390*/  IMAD.WIDE.U32 R6, P0, R3, R11, R4 ;  /* 0x0000000b03067225 */ /* 0x008fc80007800004 */
[----:B------:R-:W-:-:S04]  /*83a0*/  IMAD.WIDE.U32 R4, R3, R10, RZ ;  /* 0x0000000a03047225 */ /* 0x000fc800078e00ff */
[----:B------:R-:W-:Y:S01]  /*83b0*/  IMAD.X R9, RZ, RZ, RZ, P0 ;  /* 0x000000ffff097224 */ /* 0x000fe200000e06ff */
[----:B------:R-:W-:Y:S01]  /*83c0*/  IADD3 RZ, P0, R5, R6, RZ ;  /* 0x0000000605ff7210 */ /* 0x000fe20007f1e0ff */
[----:B------:R-:W-:-:S04]  /*83d0*/  IMAD.MOV.U32 R8, RZ, RZ, R7 ;  /* 0x000000ffff087224 */ /* 0x000fc800078e0007 */
[----:B------:R-:W-:-:S08]  /*83e0*/  IMAD.WIDE.U32.X R8, R13, R11, R8, P0 ;  /* 0x0000000b0d087225 */ /* 0x000fd000000e0408 */
.L_x_295:
[----:B------:R-:W4:Y:S01]  /*83f0*/  LDC.64 R30, c[0x0][0x640] ;  /* 0x00019000ff1e7b82 */ /* 0x000f220000000a00 */
[-CC-:B0-----:R-:W-:Y:S01]  /*8400*/  SHF.R.U64 R22, R8, R0.reuse, R9.reuse ;  /* 0x0000000008167219 */ /* 0x181fe20000001209 */
[----:B--2---:R-:W-:Y:S01]  /*8410*/  IMAD.MOV R20, RZ, RZ, -R20 ;  /* 0x000000ffff147224 */ /* 0x004fe200078e0a14 */
[----:B------:R-:W-:Y:S01]  /*8420*/  SHF.R.U32.HI R0, RZ, R0, R9 ;  /* 0x00000000ff007219 */ /* 0x000fe20000011609 */
[----:B------:R-:W-:Y:S01]  /*8430*/  ULDC UR4, c[0x0][0x154] ;  /* 0x0000550000047ab9 */ /* 0x000fe20000000800 */
[----:B-1----:R-:W-:Y:S01]  /*8440*/  IADD3 R3, P0, RZ, -R22, RZ ;  /* 0x80000016ff037210 */ /* 0x002fe20007f1e0ff */
[----:B------:R-:W-:Y:S02]  /*8450*/  IMAD R26, R21, R20, R12 ;  /* 0x00000014151a7224 */ /* 0x000fe400078e020c */
[----:B---3--:R-:W0:Y:S01]  /*8460*/  LDC R6, c[0x0][0x618] ;  /* 0x00018600ff067b82 */ /* 0x008e220000000800 */
[----:B------:R-:W-:Y:S02]  /*8470*/  IMAD.MOV.U32 R7, RZ, RZ, 0x1 ;  /* 0x00000001ff077424 */ /* 0x000fe400078e00ff */
[----:B------:R-:W-:-:S04]  /*8480*/  IMAD.X R5, RZ, RZ, ~R0, P0 ;  /* 0x000000ffff057224 */ /* 0x000fc800000e0e00 */
[-C--:B------:R-:W-:Y:S01]  /*8490*/  IMAD R0, R5, R14.reuse, RZ ;  /* 0x0000000e05007224 */ /* 0x080fe200078e02ff */
[----:B------:R-:W1:Y:S01]  /*84a0*/  LDC R8, c[0x0][0x608] ;  /* 0x00018200ff087b82 */ /* 0x000e620000000800 */
[----:B------:R-:W-:-:S04]  /*84b0*/  IMAD.WIDE.U32 R4, R3, R14, R16 ;  /* 0x0000000e03047225 */ /* 0x000fc800078e0010 */
[----:B------:R-:W-:Y:S01]  /*84c0*/  IMAD R3, R3, R15, R0 ;  /* 0x0000000f03037224 */ /* 0x000fe200078e0200 */
[----:B------:R-:W-:Y:S02]  /*84d0*/  I2FP.F32.U32 R0, R24 ;  /* 0x0000001800007245 */ /* 0x000fe40000201000 */
[----:B------:R-:W2:Y:S01]  /*84e0*/  LDC R28, c[0x0][0x658] ;  /* 0x00019600ff1c7b82 */ /* 0x000ea20000000800 */
[----:B------:R-:W-:Y:S01]  /*84f0*/  IMAD.IADD R3, R5, 0x1, R3 ;  /* 0x0000000105037824 */ /* 0x000fe200078e0203 */
[----:B----4-:R-:W-:Y:S01]  /*8500*/  ISETP.NE.U32.AND P0, PT, R30, RZ, PT ;  /* 0x000000ff1e00720c */ /* 0x010fe20003f05070 */
[----:B------:R-:W-:Y:S01]  /*8510*/  FMUL R0, R0, UR4 ;  /* 0x0000000400007c20 */ /* 0x000fe20008400000 */
[----:B------:R-:W-:Y:S02]  /*8520*/  IMAD.MOV.U32 R5, RZ, RZ, -0x1 ;  /* 0xffffffffff057424 */ /* 0x000fe400078e00ff */
[----:B------:R-:W-:Y:S01]  /*8530*/  ISETP.NE.AND.EX P0, PT, R31, RZ, PT, P0 ;  /* 0x000000ff1f00720c */ /* 0x000fe20003f05300 */
[----:B------:R3:W4:Y:S01]  /*8540*/  F2I.U32.TRUNC.NTZ R13, R0 ;  /* 0x00000000000d7305 */ /* 0x000722000020f000 */
[----:B------:R-:W3:Y:S01]  /*8550*/  LDC R15, c[0x0][0x148] ;  /* 0x00005200ff0f7b82 */ /* 0x000ee20000000800 */
[----:B0-----:R-:W-:-:S02]  /*8560*/  SHF.R.U64 R12, R4, R6, R3 ;  /* 0x00000006040c7219 */ /* 0x001fc40000001203 */
[----:B------:R-:W-:-:S05]  /*8570*/  SHF.R.U32.HI R3, RZ, R6, R3 ;  /* 0x00000006ff037219 */ /* 0x000fca0000011603 */
[----:B------:R-:W0:Y:S01]  /*8580*/  LDC R20, c[0x0][0x600] ;  /* 0x00018000ff147b82 */ /* 0x000e220000000800 */
[-CC-:B-1----:R-:W-:Y:S02]  /*8590*/  SHF.R.U64 R10, R12, R8.reuse, R3.reuse ;  /* 0x000000080c0a7219 */ /* 0x182fe40000001203 */
[----:B------:R-:W-:-:S05]  /*85a0*/  SHF.R.U32.HI R3, RZ, R8, R3 ;  /* 0x00000008ff037219 */ /* 0x000fca0000011603 */
[----:B------:R-:W1:Y:S01]  /*85b0*/  LDC R21, c[0x0][0x648] ;  /* 0x00019200ff157b82 */ /* 0x000e620000000800 */
[-C--:B--2---:R-:W-:Y:S02]  /*85c0*/  SHF.L.U32 R4, R5, R28.reuse, RZ ;  /* 0x0000001c05047219 */ /* 0x084fe400000006ff */
[-CC-:B------:R-:W-:Y:S02]  /*85d0*/  SHF.R.U64 R14, R10, R28.reuse, R3.reuse ;  /* 0x0000001c0a0e7219 */ /* 0x180fe40000001203 */
[----:B------:R-:W-:Y:S02]  /*85e0*/  SHF.R.U32.HI R5, RZ, R28, R3 ;  /* 0x0000001cff057219 */ /* 0x000fe40000011603 */
[----:B------:R-:W-:Y:S01]  /*85f0*/  LOP3.LUT R153, RZ, R4, RZ, 0x33, !PT ;  /* 0x00000004ff997212 */ /* 0x000fe200078e33ff */
[----:B------:R-:W2:Y:S01]  /*8600*/  LDC R25, c[0x0][0x638] ;  /* 0x00018e00ff197b82 */ /* 0x000ea20000000800 */
[----:B------:R-:W-:Y:S01]  /*8610*/  SHF.L.U32 R28, R7, R28, RZ ;  /* 0x0000001c071c7219 */ /* 0x000fe200000006ff */
[----:B------:R-:W-:-:S06]  /*8620*/  IMAD.MOV.U32 R4, RZ, RZ, R14 ;  /* 0x000000ffff047224 */ /* 0x000fcc00078e000e */
[----:B------:R-:W0:Y:S01]  /*8630*/  LDC R27, c[0x0][0x610] ;  /* 0x00018400ff1b7b82 */ /* 0x000e220000000800 */
[----:B----4-:R-:W-:Y:S05]  /*8640*/  @!P0 BRA `(.L_x_296) ;  /* 0x0000000000288947 */ /* 0x010fea0003800000 */
        /* <DEDUP_REMOVED lines=10> */
.L_x_296:
[----:B------:R-:W-:Y:S01]  /*86f0*/  ISETP.NE.AND P0, PT, R2, 0x1, PT ;  /* 0x000000010200780c */ /* 0x000fe20003f05270 */
[----:B------:R-:W-:Y:S01]  /*8700*/  IMAD.MOV R13, RZ, RZ, -R13 ;  /* 0x000000ffff0d7224 */ /* 0x000fe200078e0a0d */
[----:B-1-3--:R-:W-:Y:S01]  /*8710*/  SHF.R.U64 R0, R4, R21, R5 ;  /* 0x0000001504007219 */ /* 0x00afe20000001205 */
[----:B0-----:R-:W-:Y:S01]  /*8720*/  VIADD R5, R20, 0xffffffff ;  /* 0xffffffff14057836 */ /* 0x001fe20000000000 */
[----:B------:R-:W-:-:S03]  /*8730*/  LOP3.LUT R153, R10, R153, RZ, 0xc0, !PT ;  /* 0x000000990a997212 */ /* 0x000fc600078ec0ff */
[----:B------:R-:W-:Y:S01]  /*8740*/  IMAD.MOV R3, RZ, RZ, -R0 ;  /* 0x000000ffff037224 */ /* 0x000fe200078e0a00 */
[----:B------:R-:W-:Y:S01]  /*8750*/  LOP3.LUT R5, R12, R5, RZ, 0xc0, !PT ;  /* 0x000000050c057212 */ /* 0x000fe200078ec0ff */
[----:B------:R-:W-:Y:S02]  /*8760*/  IMAD R153, R28, R0, R153 ;  /* 0x000000001c997224 */ /* 0x000fe400078e0299 */
[----:B--2---:R-:W-:Y:S02]  /*8770*/  IMAD R0, R3, R25, R14 ;  /* 0x0000001903007224 */ /* 0x004fe400078e020e */
[----:B------:R-:W-:Y:S02]  /*8780*/  @P0 IMAD R26, R15, R13, R24 ;  /* 0x0000000d0f1a0224 */ /* 0x000fe400078e0218 */
[----:B------:R-:W-:Y:S02]  /*8790*/  IMAD R4, R0, R20, R5 ;  /* 0x0000001400047224 */ /* 0x000fe400078e0205 */
[----:B------:R-:W-:-:S02]  /*87a0*/  IMAD R153, R153, R27, R26 ;  /* 0x0000001b99997224 */ /* 0x000fc400078e021a */
[----:B------:R-:W-:-:S03]  /*87b0*/  IMAD.MOV.U32 R3, RZ, RZ, 0x1 ;  /* 0x00000001ff037424 */ /* 0x000fc600078e00ff */
[----:B------:R-:W-:Y:S02]  /*87c0*/  SEL R152, R4, R153, !P0 ;  /* 0x0000009904987207 */ /* 0x000fe40004000000 */
[----:B------:R-:W-:Y:S02]  /*87d0*/  PRMT R0, R3, 0x7610, R0 ;  /* 0x0000761003007816 */ /* 0x000fe40000000000 */
[----:B------:R-:W-:-:S07]  /*87e0*/  SEL R153, R153, R4, !P0 ;  /* 0x0000000499997207 */ /* 0x000fce0004000000 */
.L_x_294:
[----:B------:R-:W-:-:S13]  /*87f0*/  LOP3.LUT P0, RZ, R0, 0xff, RZ, 0xc0, !PT ;  /* 0x000000ff00ff7812 */ /* 0x000fda000780c0ff */
[----:B------:R-:W-:Y:S05]  /*8800*/  @P0 BRA `(.L_x_297) ;  /* 0xffffff8800900947 */ /* 0x000fea000383ffff */
[----:B------:R-:W-:Y:S05]  /*8810*/  EXIT ;  /* 0x000000000000794d */ /* 0x000fea0003800000 */
.L_x_8:
[----:B0-----:R-:W-:Y:S01]  /*8820*/  ULDC.64 UR4, c[0x0][0x650] ;  /* 0x0001940000047ab9 */ /* 0x001fe20000000a00 */
        /* <DEDUP_REMOVED lines=25> */
.L_x_299:
[----:B------:R-:W0:Y:S01]  /*89c0*/  LDC.64 R26, c[0x0][0x640] ;  /* 0x00019000ff1a7b82 */ /* 0x000e220000000a00 */
[-CC-:B------:R-:W-:Y:S01]  /*89d0*/  SHF.R.U64 R21, R12, R8.reuse, R13.reuse ;  /* 0x000000080c157219 */ /* 0x180fe2000000120d */
[----:B------:R-:W-:Y:S01]  /*89e0*/  IMAD.MOV.U32 R30, RZ, RZ, 0x1 ;  /* 0x00000001ff1e7424 */ /* 0x000fe200078e00ff */
[----:B------:R-:W-:Y:S02]  /*89f0*/  SHF.R.U32.HI R6, RZ, R8, R13 ;  /* 0x00000008ff067219 */ /* 0x000fe4000001160d */
[----:B------:R-:W-:-:S03]  /*8a00*/  IADD3 R11, P0, RZ, -R21, RZ ;  /* 0x80000015ff0b7210 */ /* 0x000fc60007f1e0ff */
[----:B------:R-:W1:Y:S02]  /*8a10*/  LDC R10, c[0x0][0x618] ;  /* 0x00018600ff0a7b82 */ /* 0x000e640000000800 */
[----:B------:R-:W-:-:S04]  /*8a20*/  IMAD.X R7, RZ, RZ, ~R6, P0 ;  /* 0x000000ffff077224 */ /* 0x000fc800000e0e06 */
[-C--:B------:R-:W-:Y:S02]  /*8a30*/  IMAD R8, R7, R22.reuse, RZ ;  /* 0x0000001607087224 */ /* 0x080fe400078e02ff */
[----:B------:R-:W2:Y:S01]  /*8a40*/  LDC R12, c[0x0][0x608] ;  /* 0x00018200ff0c7b82 */ /* 0x000ea20000000800 */
[----:B------:R-:W-:-:S04]  /*8a50*/  IMAD.WIDE.U32 R6, R11, R22, R16 ;  /* 0x000000160b067225 */ /* 0x000fc800078e0010 */
[----:B------:R-:W-:-:S03]  /*8a60*/  IMAD R11, R11, R23, R8 ;  /* 0x000000170b0b7224 */ /* 0x000fc600078e0208 */
[----:B------:R-:W3:Y:S01]  /*8a70*/  LDC R25, c[0x0][0x658] ;  /* 0x00019600ff197b82 */ /* 0x000ee20000000800 */
[----:B------:R-:W-:Y:S01]  /*8a80*/  IMAD.IADD R7, R7, 0x1, R11 ;  /* 0x0000000107077824 */ /* 0x000fe200078e020b */
[----:B0-----:R-:W-:-:S04]  /*8a90*/  ISETP.NE.U32.AND P0, PT, R26, RZ, PT ;  /* 0x000000ff1a00720c */ /* 0x001fc80003f05070 */
[----:B------:R-:W-:Y:S02]  /*8aa0*/  ISETP.NE.AND.EX P0, PT, R27, RZ, PT, P0 ;  /* 0x000000ff1b00720c */ /* 0x000fe40003f05300 */
[----:B------:R-:W0:Y:S01]  /*8ab0*/  LDC R22, c[0x0][0x600] ;  /* 0x00018000ff167b82 */ /* 0x000e220000000800 */
[-CC-:B-1----:R-:W-:Y:S02]  /*8ac0*/  SHF.R.U64 R8, R6, R10.reuse, R7.reuse ;  /* 0x0000000a06087219 */ /* 0x182fe40000001207 */
[----:B------:R-:W-:Y:S01]  /*8ad0*/  SHF.R.U32.HI R7, RZ, R10, R7 ;  /* 0x0000000aff077219 */ /* 0x000fe20000011607 */
[----:B------:R-:W-:-:S04]  /*8ae0*/  IMAD.MOV.U32 R10, RZ, RZ, -0x1 ;  /* 0xffffffffff0a7424 */ /* 0x000fc800078e00ff */
        /* <DEDUP_REMOVED lines=21> */
.L_x_300:
[----:B------:R-:W-:Y:S01]  /*8c40*/  ISETP.NE.AND P0, PT, R2, 0x1, PT ;  /* 0x000000010200780c */ /* 0x000fe20003f05270 */
[----:B0-----:R-:W-:Y:S01]  /*8c50*/  VIADD R11, R22, 0xffffffff ;  /* 0xffffffff160b7836 */ /* 0x001fe20000000000 */
[----:B-1----:R-:W-:Y:S02]  /*8c60*/  SHF.R.U64 R6, R6, R24, R7 ;  /* 0x0000001806067219 */ /* 0x002fe40000001207 */
[----:B------:R-:W-:Y:S02]  /*8c70*/  SHF.L.U32 R30, R30, R25, RZ ;  /* 0x000000191e1e7219 */ /* 0x000fe400000006ff */
[----:B------:R-:W-:Y:S01]  /*8c80*/  LOP3.LUT R5, R23, R32, RZ, 0xc0, !PT ;  /* 0x0000002017057212 */ /* 0x000fe200078ec0ff */
[----:B------:R-:W-:-:S04]  /*8c90*/  IMAD.MOV R7, RZ, RZ, -R6 ;  /* 0x000000ffff077224 */ /* 0x000fc800078e0a06 */
[----:B------:R-:W-:Y:S01]  /*8ca0*/  IMAD R6, R30, R6, R5 ;  /* 0x000000061e067224 */ /* 0x000fe200078e0205 */
[----:B------:R-:W-:Y:S01]  /*8cb0*/  LOP3.LUT R5, R8, R11, RZ, 0xc0, !PT ;  /* 0x0000000b08057212 */ /* 0x000fe200078ec0ff */
[----:B------:R-:W-:Y:S02]  /*8cc0*/  @P0 IMAD R3, R9, R14, R4 ;  /* 0x0000000e09030224 */ /* 0x000fe400078e0204 */
[----:B--2---:R-:W-:Y:S02]  /*8cd0*/  IMAD R4, R7, R28, R20 ;  /* 0x0000001c07047224 */ /* 0x004fe400078e0214 */
[----:B---3--:R-:W-:Y:S02]  /*8ce0*/  IMAD R3, R6, R29, R3 ;  /* 0x0000001d06037224 */ /* 0x008fe400078e0203 */
[----:B------:R-:W-:Y:S02]  /*8cf0*/  IMAD R4, R4, R22, R5 ;  /* 0x0000001604047224 */ /* 0x000fe400078e0205 */
[----:B------:R-:W-:-:S02]  /*8d00*/  IMAD.MOV.U32 R8, RZ, RZ, 0x1 ;  /* 0x00000001ff087424 */ /* 0x000fc400078e00ff */
[----:B------:R-:W-:Y:S01]  /*8d10*/  IMAD.MOV.U32 R6, RZ, RZ, R21 ;  /* 0x000000ffff067224 */ /* 0x000fe200078e0015 */
[----:B------:R-:W-:Y:S02]  /*8d20*/  SEL R7, R4, R3, !P0 ;  /* 0x0000000304077207 */ /* 0x000fe40004000000 */
[----:B------:R-:W-:-:S07]  /*8d30*/  SEL R20, R3, R4, !P0 ;  /* 0x0000000403147207 */ /* 0x000fce0004000000 */
.L_x_298:
[----:B------:R-:W-:-:S08]  /*8d40*/  NOP ;  /* 0x0000000000007918 */ /* 0x000fd00000000000 */
[----:B------:R-:W0:-:S00]  /*8d50*/  USETMAXREG.DEALLOC.CTAPOOL 0x28 ;  /* 0x00000028000079c8 */ /* 0x000e0000080e0500 */
[----:B0-----:R-:W-:-:S13]  /*8d60*/  ISETP.NE.AND P0, PT, R0, RZ, PT ;  /* 0x000000ff0000720c */ /* 0x001fda0003f05270 */
[----:B------:R-:W-:Y:S05]  /*8d70*/  @P0 EXIT ;  /* 0x000000000000094d */ /* 0x000fea0003800000 */
[----:B------:R-:W-:Y:S01]  /*8d80*/  LOP3.LUT P0, RZ, R8, 0xff, RZ, 0xc0, !PT ;  /* 0x000000ff08ff7812 */ /* 0x000fe2000780c0ff */
[----:B------:R-:W-:Y:S02]  /*8d90*/  IMAD.MOV.U32 R0, RZ, RZ, 0x1 ;  /* 0x00000001ff007424 */ /* 0x000fe400078e00ff */
[----:B------:R-:W-:-:S10]  /*8da0*/  IMAD.MOV.U32 R3, RZ, RZ, RZ ;  /* 0x000000ffff037224 */ /* 0x000fd400078e00ff */
[----:B------:R-:W-:Y:S05]  /*8db0*/  @!P0 BRA `(.L_x_301) ;  /* 0x0000000c00448947 */ /* 0x000fea0003800000 */
[----:B------:R-:W0:Y:S01]  /*8dc0*/  LDC R0, c[0x0][0x28c] ;  /* 0x0000a300ff007b82 */ /* 0x000e220000000800 */
[----:B------:R-:W-:Y:S01]  /*8dd0*/  ULDC UR5, c[0x0][0x658] ;  /* 0x0001960000057ab9 */ /* 0x000fe20000000800 */
[----:B------:R-:W-:Y:S01]  /*8de0*/  UMOV UR7, 0xffffffff ;  /* 0xffffffff00077882 */ /* 0x000fe20000000000 */
[----:B------:R-:W-:Y:S01]  /*8df0*/  ULDC UR6, c[0x0][0xc] ;  /* 0x0000030000067ab9 */ /* 0x000fe20000000800 */
[----:B------:R-:W-:Y:S01]  /*8e00*/  USHF.L.U32 UR8, UR7, UR5, URZ ;  /* 0x0000000507087299 */ /* 0x000fe2000800063f */
[----:B------:R-:W-:Y:S01]  /*8e10*/  BSSY B0, `(.L_x_301) ;  /* 0x00000cb000007945 */ /* 0x000fe20003800000 */
[----:B------:R-:W-:Y:S01]  /*8e20*/  UMOV UR9, 0x1 ;  /* 0x0000000100097882 */ /* 0x000fe20000000000 */
[----:B------:R-:W-:Y:S01]  /*8e30*/  ULDC UR7, c[0x0][0x10] ;  /* 0x0000040000077ab9 */ /* 0x000fe20000000800 */
[----:B------:R-:W1:Y:S01]  /*8e40*/  S2UR UR10, SR_CgaCtaId ;  /* 0x00000000000a79c3 */ /* 0x000e620000008800 */
[----:B------:R-:W-:Y:S01]  /*8e50*/  UIMAD.WIDE.U32 UR6, UR6, UR7, URZ ;  /* 0x00000007060672a5 */ /* 0x000fe2000f8e003f */
[----:B------:R-:W-:Y:S01]  /*8e60*/  IMAD.MOV.U32 R11, RZ, RZ, 0x1 ;  /* 0x00000001ff0b7424 */ /* 0x000fe200078e00ff */
[----:B------:R-:W-:Y:S01]  /*8e70*/  USHF.L.U32 UR17, UR9, UR5, URZ ;  /* 0x0000000509117299 */ /* 0x000fe2000800063f */
[----:B------:R-:W-:Y:S01]  /*8e80*/  LOP3.LUT R8, R19, 0x2, RZ, 0xfc, !PT ;  /* 0x0000000213087812 */ /* 0x000fe200078efcff */
[----:B------:R-:W-:Y:S01]  /*8e90*/  ULDC UR4, c[0x0][0x600] ;  /* 0x0001800000047ab9 */ /* 0x000fe20000000800 */
[----:B------:R-:W-:Y:S01]  /*8ea0*/  ULDC UR5, c[0x0][0x14] ;  /* 0x0000050000057ab9 */ /* 0x000fe20000000800 */
[----:B------:R-:W-:-:S02]  /*8eb0*/  UIADD3 UR4, UR4, -0x1, URZ ;  /* 0xffffffff04047890 */ /* 0x000fc4000fffe03f */
[----:B------:R-:W-:Y:S02]  /*8ec0*/  UIMAD.WIDE.U32 UR22, UR6, UR5, URZ ;  /* 0x00000005061672a5 */ /* 0x000fe4000f8e003f */
[----:B------:R-:W-:Y:S02]  /*8ed0*/  UIMAD UR13, UR7, UR5, URZ ;  /* 0x00000005070d72a4 */ /* 0x000fe4000f8e023f */
[----:B------:R-:W-:Y:S02]  /*8ee0*/  ULOP3.LUT UR16, URZ, UR8, URZ, 0x33, !UPT ;  /* 0x000000083f107292 */ /* 0x000fe4000f8e333f */
[----:B------:R-:W-:Y:S01]  /*8ef0*/  UIADD3 UR13, UR23, UR13, URZ ;  /* 0x0000000d170d7290 */ /* 0x000fe2000fffe03f */
[----:B0-----:R-:W-:Y:S01]  /*8f00*/  VIADD R0, R0, 0x3f ;  /* 0x0000003f00007836 */ /* 0x001fe20000000000 */
[----:B------:R-:W-:-:S04]  /*8f10*/  ULDC.64 UR24, c[0x0][0x198] ;  /* 0x0000660000187ab9 */ /* 0x000fc80000000a00 */
[----:B------:R-:W-:Y:S01]  /*8f20*/  SHF.R.S32.HI R3, RZ, 0x1f, R0 ;  /* 0x0000001fff037819 */ /* 0x000fe20000011400 */
[----:B-1----:R-:W-:-:S03]  /*8f30*/  IMAD.U32 R9, RZ, RZ, UR10 ;  /* 0x0000000aff097e24 */ /* 0x002fc6000f8e00ff */
[----:B------:R-:W-:Y:S01]  /*8f40*/  LEA.HI R3, R3, R0, RZ, 0x6 ;  /* 0x0000000003037211 */ /* 0x000fe200078f30ff */
[----:B------:R-:W-:-:S03]  /*8f50*/  IMAD.MOV.U32 R0, RZ, RZ, 0x1 ;  /* 0x00000001ff007424 */ /* 0x000fc600078e00ff */
[----:B------:R-:W-:Y:S01]  /*8f60*/  SHF.R.S32.HI R10, RZ, 0x6, R3 ;  /* 0x00000006ff0a7819 */ /* 0x000fe20000011403 */
[----:B------:R-:W-:Y:S01]  /*8f70*/  IMAD.MOV.U32 R3, RZ, RZ, RZ ;  /* 0x000000ffff037224 */ /* 0x000fe200078e00ff */
[----:B------:R-:W-:-:S03]  /*8f80*/  LEA R12, R9, 0x180, 0xc ;  /* 0x00000180090c7811 */ /* 0x000fc600078e60ff */
[----:B------:R-:W-:-:S07]  /*8f90*/  VIADD R13, R10, 0x1 ;  /* 0x000000010a0d7836 */ /* 0x000fce0000000000 */
.L_x_312:
[----:B------:R-:W-:-:S03]  /*8fa0*/  UMOV UR5, 0xffffffff ;  /* 0xffffffff00057882 */ /* 0x000fc60000000000 */
[----:B------:R-:W-:Y:S05]  /*8fb0*/  BRA.DIV UR5, `(.L_x_302) ;  /* 0x0000001205607947 */ /* 0x000fea000b800000 */
[----:B------:R-:W-:-:S13]  /*8fc0*/  ELECT P6, URZ, PT ;  /* 0x00000000003f782f */ /* 0x000fda00038c0000 */
.L_x_328:
[----:B------:R-:W0:Y:S01]  /*8fd0*/  LDC R4, c[0x0][0x28c] ;  /* 0x0000a300ff047b82 */ /* 0x000e220000000800 */
[----:B------:R-:W-:Y:S01]  /*8fe0*/  BSSY B1, `(.L_x_303) ;  /* 0x000003a000017945 */ /* 0x000fe20003800000 */
[----:B0-----:R-:W-:-:S13]  /*8ff0*/  ISETP.LT.OR P6, PT, R4, 0x1, !P6 ;  /* 0x000000010400780c */ /* 0x001fda00077c1670 */
[----:B------:R-:W-:Y:S05]  /*9000*/  @P6 BRA `(.L_x_304) ;  /* 0x0000000000dc6947 */ /* 0x000fea0003800000 */
[----:B------:R-:W-:Y:S02]  /*9010*/  IMAD R20, R20, 0x2, R9 ;  /* 0x0000000214147824 */ /* 0x000fe400078e0209 */
[----:B------:R-:W-:Y:S02]  /*9020*/  IMAD.SHL.U32 R21, R7, 0x100, RZ ;  /* 0x0000010007157824 */ /* 0x000fe400078e00ff */
[----:B------:R-:W-:Y:S02]  /*9030*/  IMAD.MOV.U32 R24, RZ, RZ, RZ ;  /* 0x000000ffff187224 */ /* 0x000fe400078e00ff */
[----:B------:R-:W-:Y:S02]  /*9040*/  IMAD.MOV.U32 R4, RZ, RZ, R13 ;  /* 0x000000ffff047224 */ /* 0x000fe400078e000d */
[----:B------:R-:W-:Y:S02]  /*9050*/  IMAD.MOV.U32 R5, RZ, RZ, R0 ;  /* 0x000000ffff057224 */ /* 0x000fe400078e0000 */
[----:B------:R-:W-:-:S02]  /*9060*/  IMAD.MOV.U32 R7, RZ, RZ, R3 ;  /* 0x000000ffff077224 */ /* 0x000fc400078e0003 */
[----:B------:R-:W-:-:S07]  /*9070*/  IMAD.SHL.U32 R20, R20, 0x40, RZ ;  /* 0x0000004014147824 */ /* 0x000fce00078e00ff */
.L_x_307:
[----:B------:R-:W0:Y:S01]  /*9080*/  S2UR UR5, SR_CgaCtaId ;  /* 0x00000000000579c3 */ /* 0x000e220000008800 */
[----:B------:R-:W-:Y:S02]  /*9090*/  MOV R14, 0x400 ;  /* 0x00000400000e7802 */ /* 0x000fe40000000f00 */
[----:B------:R-:W-:-:S13]  /*90a0*/  LOP3.LUT P1, RZ, R18, 0x7f, RZ, 0xc0, !PT ;  /* 0x0000007f12ff7812 */ /* 0x000fda000782c0ff */
[----:B------:R-:W1:Y:S01]  /*90b0*/  @!P1 LDC R15, c[0x0][0x500] ;  /* 0x00014000ff0f9b82 */ /* 0x000e620000000800 */
[----:B0-----:R-:W-:-:S05]  /*90c0*/  IMAD.U32 R9, RZ, RZ, UR5 ;  /* 0x00000005ff097e24 */ /* 0x001fca000f8e00ff */
[----:B------:R-:W-:Y:S02]  /*90d0*/  LEA R22, R9, R14, 0x18 ;  /* 0x0000000e09167211 */ /* 0x000fe400078ec0ff */
[----:B------:R-:W-:-:S03]  /*90e0*/  SHF.L.U32 R14, R5, 0x1f, RZ ;  /* 0x0000001f050e7819 */ /* 0x000fc600000006ff */
[----:B------:R-:W-:-:S04]  /*90f0*/  IMAD R23, R7, 0x8, R22 ;  /* 0x0000000807177824 */ /* 0x000fc800078e0216 */
[----:B------:R-:W0:Y:S02]  /*9100*/  SYNCS.PHASECHK.TRANS64.TRYWAIT P0, [R23+URZ+0x48], R14 ;  /* 0x0000480e170075a7 */ /* 0x000e24000800017f */
[----:B01----:R-:W-:Y:S05]  /*9110*/  @!P0 BRA `(.L_x_305) ;  /* 0x0000001000288947 */ /* 0x003fea0003800000 */
.L_x_329:
[----:B0-----:R-:W-:Y:S01]  /*9120*/  PRMT R14, R8, 0x9910, RZ ;  /* 0x00009910080e7816 */ /* 0x001fe200000000ff */
[----:B------:R0:W-:Y:S03]  /*9130*/  @!P1 SYNCS.ARRIVE.TRANS64 RZ, [R23+URZ], R15 ;  /* 0x0000000f17ff99a7 */ /* 0x0001e6000800003f */
[----:B------:R-:W-:-:S13]  /*9140*/  ISETP.NE.AND P0, PT, R14, 0x2, PT ;  /* 0x000000020e00780c */ /* 0x000fda0003f05270 */
[----:B0-----:R-:W-:Y:S05]  /*9150*/  @P0 BRA `(.L_x_306) ;  /* 0x0000000000040947 */ /* 0x001fea0003800000 */
[----:B------:R-:W-:Y:S01]  /*9160*/  BPT.TRAP 0x1 ;  /* 0x000000040000795c */ /* 0x000fe20000300000 */
.L_x_306:
[C---:B------:R-:W-:Y:S01]  /*9170*/  IMAD R14, R7.reuse, 0x2000, R12 ;  /* 0x00002000070e7824 */ /* 0x040fe200078e020c */
[----:B------:R-:W-:Y:S01]  /*9180*/  R2UR UR8, R22 ;  /* 0x00000000160872ca */ /* 0x000fe200000e0000 */
[----:B------:R-:W-:Y:S01]  /*9190*/  IMAD R22, R7, 0x4000, R22 ;  /* 0x0000400007167824 */ /* 0x000fe200078e0216 */
[----:B------:R-:W-:Y:S01]  /*91a0*/  R2UR UR18, R20 ;  /* 0x00000000141272ca */ /* 0x000fe200000e0000 */
[----:B------:R-:W-:Y:S01]  /*91b0*/  VIADD R4, R4, 0xffffffff ;  /* 0xffffffff04047836 */ /* 0x000fe20000000000 */
[----:B------:R-:W-:Y:S01]  /*91c0*/  R2UR UR5, R14 ;  /* 0x000000000e0572ca */ /* 0x000fe200000e0000 */
[----:B------:R-:W-:Y:S01]  /*91d0*/  UIADD3 UR6, UP0, UR24, 0xf0, URZ ;  /* 0x000000f018067890 */ /* 0x000fe2000ff1e03f */
[----:B------:R-:W-:Y:S01]  /*91e0*/  R2UR UR11, R22 ;  /* 0x00000000160b72ca */ /* 0x000fe200000e0000 */
[----:B------:R-:W-:Y:S01]  /*91f0*/  UIADD3 UR26, UP1, UR24, 0x1f0, URZ ;  /* 0x000001f0181a7890 */ /* 0x000fe2000ff3e03f */
[----:B------:R-:W-:Y:S01]  /*9200*/  R2UR UR9, R23 ;  /* 0x00000000170972ca */ /* 0x000fe200000e0000 */
[----:B------:R-:W-:Y:S01]  /*9210*/  UIADD3.X UR7, URZ, UR25, URZ, UP0, !UPT ;  /* 0x000000193f077290 */ /* 0x000fe200087fe43f */
[----:B------:R-:W-:Y:S01]  /*9220*/  R2UR UR10, R24 ;  /* 0x00000000180a72ca */ /* 0x000fe200000e0000 */
[----:B------:R-:W-:Y:S01]  /*9230*/  VIADD R7, R7, 0x1 ;  /* 0x0000000107077836 */ /* 0x000fe20000000000 */
[----:B------:R-:W-:Y:S01]  /*9240*/  R2UR UR12, R6 ;  /* 0x00000000060c72ca */ /* 0x000fe200000e0000 */
[----:B------:R-:W-:Y:S01]  /*9250*/  UIADD3.X UR27, URZ, UR25, URZ, UP1, !UPT ;  /* 0x000000193f1b7290 */ /* 0x000fe20008ffe43f */
[----:B------:R-:W-:Y:S01]  /*9260*/  R2UR UR19, R21 ;  /* 0x00000000151372ca */ /* 0x000fe200000e0000 */
[----:B------:R-:W-:Y:S01]  /*9270*/  UMOV UR20, 0x30000 ;  /* 0x0003000000147882 */ /* 0x000fe20000000000 */
[----:B------:R-:W-:Y:S01]  /*9280*/  ISETP.GT.AND P1, PT, R4, 0x1, PT ;  /* 0x000000010400780c */ /* 0x000fe20003f24270 */
[----:B------:R-:W-:Y:S01]  /*9290*/  UIADD3 UR8, UR8, UR5, URZ ;  /* 0x0000000508087290 */ /* 0x000fe2000fffe03f */
[----:B------:R-:W-:Y:S01]  /*92a0*/  ISETP.NE.AND P0, PT, R7, 0x9, PT ;  /* 0x000000090700780c */ /* 0x000fe20003f05270 */
[----:B------:R-:W-:Y:S01]  /*92b0*/  UIADD3 UR5, UR11, 0x12180, URZ ;  /* 0x000121800b057890 */ /* 0x000fe2000fffe03f */
[----:B------:R-:W-:Y:S01]  /*92c0*/  VIADD R24, R24, 0x40 ;  /* 0x0000004018187836 */ /* 0x000fe20000000000 */
[----:B------:R-:W-:Y:S01]  /*92d0*/  UMOV UR14, 0x0 ;  /* 0x00000000000e7882 */ /* 0x000fe20000000000 */
[----:B------:R-:W-:Y:S01]  /*92e0*/  UMOV UR15, 0x10000000 ;  /* 0x10000000000f7882 */ /* 0x000fe20000000000 */
[----:B------:R-:W-:Y:S01]  /*92f0*/  UMOV UR11, UR18 ;  /* 0x00000012000b7c82 */ /* 0x000fe20008000000 */
[----:B------:R-:W-:-:S02]  /*9300*/  SEL R14, RZ, 0x1, P0 ;  /* 0x00000001ff0e7807 */ /* 0x000fc40000000000 */
[----:B------:R0:W-:Y:S01]  /*9310*/  UTMALDG.3D.MULTICAST [UR8], [UR6], UR20, desc[UR14] ;  /* 0x00000e08060073b4 */ /* 0x0001e20008011814 */
[----:B------:R-:W-:Y:S02]  /*9320*/  SEL R7, R7, RZ, P0 ;  /* 0x000000ff07077207 */ /* 0x000fe40000000000 */
[----:B------:R-:W-:Y:S01]  /*9330*/  LOP3.LUT R5, R5, R14, RZ, 0x3c, !PT ;  /* 0x0000000e05057212 */ /* 0x000fe200078e3cff */
[----:B0-----:R-:W-:Y:S01]  /*9340*/  UMOV UR8, UR5 ;  /* 0x0000000500087c82 */ /* 0x001fe20008000000 */
[----:B------:R-:W-:Y:S02]  /*9350*/  UMOV UR11, UR19 ;  /* 0x00000013000b7c82 */ /* 0x000fe40008000000 */
[----:B------:R0:W-:Y:S02]  /*9360*/  UTMALDG.3D [UR8], [UR26], desc[UR14] ;  /* 0x00000e081a0075b4 */ /* 0x0001e40008011000 */
[----:B0-----:R-:W-:Y:S05]  /*9370*/  @P1 BRA `(.L_x_307) ;  /* 0xfffffffc00401947 */ /* 0x001fea000383ffff */
.L_x_304:
[----:B------:R-:W-:Y:S05]  /*9380*/  BSYNC B1 ;  /* 0x0000000000017941 */ /* 0x000fea0003800000 */
.L_x_303:
[----:B------:R-:W-:Y:S01]  /*9390*/  LOP3.LUT P1, RZ, R11, 0xff, RZ, 0xc0, !PT ;  /* 0x000000ff0bff7812 */ /* 0x000fe2000782c0ff */
[C---:B------:R-:W-:Y:S01]  /*93a0*/  IMAD.IADD R6, R10.reuse, 0x1, R3 ;  /* 0x000000010a067824 */ /* 0x040fe200078e0203 */
[----:B------:R-:W-:Y:S01]  /*93b0*/  ULDC.64 UR6, c[0x0][0x650] ;  /* 0x0001940000067ab9 */ /* 0x000fe20000000a00 */
[----:B------:R-:W-:Y:S01]  /*93c0*/  ISETP.GE.U32.AND P2, PT, R10, 0x9, PT ;  /* 0x000000090a00780c */ /* 0x000fe20003f46070 */
[----:B------:R-:W-:Y:S01]  /*93d0*/  BSSY B1, `(.L_x_308) ;  /* 0x000006c000017945 */ /* 0x000fe20003800000 */
[----:B------:R-:W-:Y:S01]  /*93e0*/  IMAD.MOV.U32 R20, RZ, RZ, -0x1 ;  /* 0xffffffffff147424 */ /* 0x000fe200078e00ff */
[----:B------:R-:W-:Y:S01]  /*93f0*/  ISETP.GT.U32.AND P0, PT, R6, 0x8, PT ;  /* 0x000000080600780c */ /* 0x000fe20003f04070 */
[----:B------:R-:W-:Y:S01]  /*9400*/  IMAD.MOV.U32 R7, RZ, RZ, -0x1 ;  /* 0xffffffffff077424 */ /* 0x000fe200078e00ff */
[----:B------:R-:W-:Y:S02]  /*9410*/  PRMT R11, RZ, 0x7610, R11 ;  /* 0x00007610ff0b7816 */ /* 0x000fe4000000000b */
[----:B------:R-:W-:-:S03]  /*9420*/  ISETP.LT.U32.AND P0, PT, R10, 0x9, P0 ;  /* 0x000000090a00780c */ /* 0x000fc60000701070 */
[----:B------:R-:W0:Y:S01]  /*9430*/  @P1 S2R R9, SR_CgaCtaId ;  /* 0x0000000000091919 */ /* 0x000e220000008800 */
[----:B------:R-:W-:-:S04]  /*9440*/  @P1 MOV R4, 0x400 ;  /* 0x0000040000041802 */ /* 0x000fc80000000f00 */
[----:B0-----:R-:W-:Y:S01]  /*9450*/  @P1 LEA R3, R9, R4, 0x18 ;  /* 0x0000000409031211 */ /* 0x001fe200078ec0ff */
[----:B------:R-:W-:-:S03]  /*9460*/  IMAD.WIDE.U32 R4, R6, 0x38e38e39, RZ ;  /* 0x38e38e3906047825 */ /* 0x000fc600078e00ff */
[----:B------:R0:W-:Y:S01]  /*9470*/  @P1 SYNCS.ARRIVE.TRANS64.A1T0 RZ, [R3+URZ+0xa8], RZ ;  /* 0x0000a8ff03ff19a7 */ /* 0x0001e2000810003f */
[----:B------:R-:W-:Y:S02]  /*9480*/  IADD3 R16, P1, R16, UR22, RZ ;  /* 0x0000001610107c10 */ /* 0x000fe4000ff3e0ff */
[----:B------:R-:W-:Y:S02]  /*9490*/  SHF.R.U32.HI R5, RZ, 0x1, R5 ;  /* 0x00000001ff057819 */ /* 0x000fe40000011605 */
[----:B------:R-:W-:Y:S02]  /*94a0*/  IADD3.X R17, R17, UR13, RZ, P1, !PT ;  /* 0x0000000d11117c10 */ /* 0x000fe40008ffe4ff */
[----:B------:R-:W-:Y:S02]  /*94b0*/  PRMT R4, RZ, 0x7610, R4 ;  /* 0x00007610ff047816 */ /* 0x000fe40000000004 */
[----:B0-----:R-:W-:Y:S02]  /*94c0*/  SEL R3, RZ, 0x1, !P0 ;  /* 0x00000001ff037807 */ /* 0x001fe40004000000 */
[----:B------:R-:W-:-:S02]  /*94d0*/  ISETP.GE.U32.AND P0, PT, R16, UR6, PT ;  /* 0x0000000610007c0c */ /* 0x000fc4000bf06070 */
[----:B------:R-:W-:Y:S01]  /*94e0*/  LOP3.LUT R0, R0, R3, RZ, 0x3c, !PT ;  /* 0x0000000300007212 */ /* 0x000fe200078e3cff */
[----:B------:R-:W-:Y:S01]  /*94f0*/  IMAD R3, R5, -0x9, R6 ;  /* 0xfffffff705037824 */ /* 0x000fe200078e0206 */
[----:B------:R-:W-:Y:S01]  /*9500*/  ISETP.GE.U32.AND.EX P0, PT, R17, UR7, PT, P0 ;  /* 0x0000000711007c0c */ /* 0x000fe2000bf06100 */
[----:B------:R-:W-:Y:S01]  /*9510*/  IMAD.MOV.U32 R6, RZ, RZ, -0x1 ;  /* 0xffffffffff067424 */ /* 0x000fe200078e00ff */
[----:B------:R-:W-:-:S11]  /*9520*/  @P2 LOP3.LUT R0, R0, 0x1, R5, 0x78, !PT ;  /* 0x0000000100002812 */ /* 0x000fd600078e7805 */
[----:B------:R-:W-:Y:S05]  /*9530*/  @P0 BRA `(.L_x_309) ;  /* 0x0000000400540947 */ /* 0x000fea0003800000 */
[----:B------:R-:W0:Y:S01]  /*9540*/  S2R R15, SR_CTAID.X ;  /* 0x00000000000f7919 */ /* 0x000e220000002500 */
[----:B------:R-:W-:Y:S01]  /*9550*/  ULDC.64 UR6, c[0x0][0x628] ;  /* 0x00018a0000067ab9 */ /* 0x000fe20000000a00 */
[----:B------:R-:W-:Y:S01]  /*9560*/  ULDC UR8, c[0x0][0x630] ;  /* 0x00018c0000087ab9 */ /* 0x000fe20000000800 */
[----:B------:R-:W-:Y:S01]  /*9570*/  ISETP.NE.U32.AND P0, PT, RZ, UR6, PT ;  /* 0x00000006ff007c0c */ /* 0x000fe2000bf05070 */
[----:B------:R-:W1:Y:S01]  /*9580*/  S2R R20, SR_CTAID.Y ;  /* 0x0000000000147919 */ /* 0x000e620000002600 */
[----:B------:R-:W-:Y:S01]  /*9590*/  ULDC UR9, c[0x0][0x150] ;  /* 0x0000540000097ab9 */ /* 0x000fe20000000800 */
[----:B------:R-:W-:Y:S01]  /*95a0*/  IMAD.MOV.U32 R4, RZ, RZ, R16 ;  /* 0x000000ffff047224 */ /* 0x000fe200078e0010 */
[----:B------:R-:W-:Y:S01]  /*95b0*/  ISETP.NE.AND.EX P0, PT, RZ, UR7, PT, P0 ;  /* 0x00000007ff007c0c */ /* 0x000fe2000bf05300 */
[----:B------:R-:W-:Y:S01]  /*95c0*/  IMAD.MOV.U32 R5, RZ, RZ, R17 ;  /* 0x000000ffff057224 */ /* 0x000fe200078e0011 */
[----:B0-----:R-:W-:-:S11]  /*95d0*/  I2FP.F32.U32 R22, R15 ;  /* 0x0000000f00167245 */ /* 0x001fd60000201000 */
[----:B------:R-:W-:Y:S05]  /*95e0*/  @!P0 BRA `(.L_x_310) ;  /* 0x0000000000288947 */ /* 0x000fea0003800000 */
[----:B------:R-:W-:Y:S02]  /*95f0*/  ULDC UR5, c[0x0][0x634] ;  /* 0x00018d0000057ab9 */ /* 0x000fe40000000800 */
[----:B------:R-:W-:-:S05]  /*9600*/  IADD3 R5, P0, R16, UR5, RZ ;  /* 0x0000000510057c10 */ /* 0x000fca000ff1e0ff */
[----:B------:R-:W-:-:S04]  /*9610*/  IMAD.X R21, RZ, RZ, R17, P0 ;  /* 0x000000ffff157224 */ /* 0x000fc800000e0611 */
[----:B------:R-:W-:-:S04]  /*9620*/  IMAD.WIDE.U32 R6, R21, UR6, RZ ;  /* 0x0000000615067c25 */ /* 0x000fc8000f8e00ff */
[----:B------:R-:W-:-:S04]  /*9630*/  IMAD.WIDE.U32 R6, P0, R5, UR7, R6 ;  /* 0x0000000705067c25 */ /* 0x000fc8000f800006 */
[----:B------:R-:W-:-:S04]  /*9640*/  IMAD.WIDE.U32 R4, R5, UR6, RZ ;  /* 0x0000000605047c25 */ /* 0x000fc8000f8e00ff */
[----:B------:R-:W-:Y:S01]  /*9650*/  IMAD.MOV.U32 R4, RZ, RZ, R7 ;  /* 0x000000ffff047224 */ /* 0x000fe200078e0007 */
[----:B------:R-:W-:Y:S01]  /*9660*/  IADD3 RZ, P1, R5, R6, RZ ;  /* 0x0000000605ff7210 */ /* 0x000fe20007f3e0ff */
[----:B------:R-:W-:-:S04]  /*9670*/  IMAD.X R5, RZ, RZ, RZ, P0 ;  /* 0x000000ffff057224 */ /* 0x000fc800000e06ff */
[----:B------:R-:W-:-:S08]  /*9680*/  IMAD.WIDE.U32.X R4, R21, UR7, R4, P1 ;  /* 0x0000000715047c25 */ /* 0x000fd000088e0404 */
.L_x_310:
[--C-:B------:R-:W-:Y:S01]  /*9690*/  SHF.R.U64 R14, R4, UR8, R5.reuse ;  /* 0x00000008040e7c19 */ /* 0x100fe20008001205 */
[----:B------:R-:W-:Y:S01]  /*96a0*/  FMUL R22, R22, UR9 ;  /* 0x0000000916167c20 */ /* 0x000fe20008400000 */
[----:B------:R-:W-:Y:S01]  /*96b0*/  SHF.R.U32.HI R4, RZ, UR8, R5 ;  /* 0x00000008ff047c19 */ /* 0x000fe20008011605 */
[----:B------:R-:W0:Y:S01]  /*96c0*/  LDC R6, c[0x0][0x144] ;  /* 0x00005100ff067b82 */ /* 0x000e220000000800 */
[----:B------:R-:W-:Y:S01]  /*96d0*/  IADD3 R5, P0, RZ, -R14, RZ ;  /* 0x8000000eff057210 */ /* 0x000fe20007f1e0ff */
[----:B------:R-:W-:Y:S01]  /*96e0*/  ULDC UR5, c[0x0][0x154] ;  /* 0x0000550000057ab9 */ /* 0x000fe20000000800 */
[----:B-1----:R-:W-:Y:S01]  /*96f0*/  I2FP.F32.U32 R7, R20 ;  /* 0x0000001400077245 */ /* 0x002fe20000201000 */
[----:B------:R-:W1:Y:S01]  /*9700*/  F2I.U32.TRUNC.NTZ R22, R22 ;  /* 0x0000001600167305 */ /* 0x000e62000020f000 */
[----:B------:R-:W-:Y:S01]  /*9710*/  ULDC.64 UR6, c[0x0][0x620] ;  /* 0x0001880000067ab9 */ /* 0x000fe20000000a00 */
[----:B------:R-:W-:Y:S01]  /*9720*/  IMAD.X R4, RZ, RZ, ~R4, P0 ;  /* 0x000000ffff047224 */ /* 0x000fe200000e0e04 */
[----:B------:R-:W-:Y:S01]  /*9730*/  ISETP.NE.AND P2, PT, R2, 0x1, PT ;  /* 0x000000010200780c */ /* 0x000fe20003f45270 */
[----:B------:R-:W-:Y:S01]  /*9740*/  FMUL R23, R7, UR5 ;  /* 0x0000000507177c20 */ /* 0x000fe20008400000 */
[----:B------:R-:W2:Y:S01]  /*9750*/  LDC R25, c[0x0][0x148] ;  /* 0x00005200ff197b82 */ /* 0x000ea20000000800 */
[----:B------:R-:W-:Y:S01]  /*9760*/  IMAD R4, R4, UR6, RZ ;  /* 0x0000000604047c24 */ /* 0x000fe2000f8e02ff */
[----:B------:R-:W-:-:S03]  /*9770*/  ULDC UR5, c[0x0][0x618] ;  /* 0x0001860000057ab9 */ /* 0x000fc60000000800 */
[----:B------:R-:W3:Y:S01]  /*9780*/  F2I.U32.TRUNC.NTZ R23, R23 ;  /* 0x0000001700177305 */ /* 0x000ee2000020f000 */
[C---:B------:R-:W-:Y:S02]  /*9790*/  IMAD R7, R5.reuse, UR7, R4 ;  /* 0x0000000705077c24 */ /* 0x040fe4000f8e0204 */
[----:B------:R-:W-:Y:S01]  /*97a0*/  IMAD.WIDE.U32 R4, R5, UR6, R16 ;  /* 0x0000000605047c25 */ /* 0x000fe2000f8e0010 */
[----:B------:R-:W-:Y:S02]  /*97b0*/  ULDC.64 UR6, c[0x0][0x640] ;  /* 0x0001900000067ab9 */ /* 0x000fe40000000a00 */
[----:B------:R-:W-:Y:S01]  /*97c0*/  ISETP.NE.U32.AND P0, PT, RZ, UR6, PT ;  /* 0x00000006ff007c0c */ /* 0x000fe2000bf05070 */
[----:B------:R-:W-:Y:S02]  /*97d0*/  IMAD.IADD R5, R5, 0x1, R7 ;  /* 0x0000000105057824 */ /* 0x000fe400078e0207 */
[----:B-1----:R-:W-:Y:S01]  /*97e0*/  IMAD.MOV R22, RZ, RZ, -R22 ;  /* 0x000000ffff167224 */ /* 0x002fe200078e0a16 */
[----:B------:R-:W-:-:S02]  /*97f0*/  ISETP.NE.AND.EX P0, PT, RZ, UR7, PT, P0 ;  /* 0x00000007ff007c0c */ /* 0x000fc4000bf05300 */
[----:B------:R-:W-:Y:S01]  /*9800*/  SHF.R.U64 R21, R4, UR5, R5 ;  /* 0x0000000504157c19 */ /* 0x000fe20008001205 */
[----:B0-----:R-:W-:Y:S01]  /*9810*/  IMAD R15, R6, R22, R15 ;  /* 0x00000016060f7224 */ /* 0x001fe200078e020f */
[----:B------:R-:W-:Y:S01]  /*9820*/  SHF.R.U32.HI R4, RZ, UR5, R5 ;  /* 0x00000005ff047c19 */ /* 0x000fe20008011605 */
[----:B------:R-:W-:Y:S01]  /*9830*/  ULDC UR5, c[0x0][0x608] ;  /* 0x0001820000057ab9 */ /* 0x000fe20000000800 */
[----:B---3--:R-:W-:Y:S02]  /*9840*/  IMAD.MOV R6, RZ, RZ, -R23 ;  /* 0x000000ffff067224 */ /* 0x008fe400078e0a17 */
[--C-:B------:R-:W-:Y:S02]  /*9850*/  SHF.R.U64 R22, R21, UR5, R4.reuse ;  /* 0x0000000515167c19 */ /* 0x100fe40008001204 */
[----:B------:R-:W-:Y:S01]  /*9860*/  SHF.R.U32.HI R5, RZ, UR5, R4 ;  /* 0x00000005ff057c19 */ /* 0x000fe20008011604 */
[----:B------:R-:W-:Y:S01]  /*9870*/  ULDC UR5, c[0x0][0x658] ;  /* 0x0001960000057ab9 */ /* 0x000fe20000000800 */
[----:B--2---:R-:W-:-:S02]  /*9880*/  @P2 IMAD R15, R25, R6, R20 ;  /* 0x00000006190f2224 */ /* 0x004fc400078e0214 */
[--C-:B------:R-:W-:Y:S02]  /*9890*/  SHF.R.U64 R20, R22, UR5, R5.reuse ;  /* 0x0000000516147c19 */ /* 0x100fe40008001205 */
[----:B------:R-:W-:-:S03]  /*98a0*/  SHF.R.U32.HI R23, RZ, UR5, R5 ;  /* 0x00000005ff177c19 */ /* 0x000fc60008011605 */
[----:B------:R-:W-:Y:S02]  /*98b0*/  IMAD.MOV.U32 R6, RZ, RZ, R20 ;  /* 0x000000ffff067224 */ /* 0x000fe400078e0014 */
[----:B------:R-:W-:Y:S01]  /*98c0*/  IMAD.MOV.U32 R5, RZ, RZ, R23 ;  /* 0x000000ffff057224 */ /* 0x000fe200078e0017 */
[----:B------:R-:W-:Y:S06]  /*98d0*/  @!P0 BRA `(.L_x_311) ;  /* 0x00000000002c8947 */ /* 0x000fec0003800000 */
        /* <DEDUP_REMOVED lines=9> */
[----:B------:R-:W-:-:S04]  /*9970*/  IMAD.WIDE.U32.X R4, R23, UR7, R4, P1 ;  /* 0x0000000717047c25 */ /* 0x000fc800088e0404 */
[----:B------:R-:W-:-:S07]  /*9980*/  IMAD.MOV.U32 R6, RZ, RZ, R4 ;  /* 0x000000ffff067224 */ /* 0x000fce00078e0004 */
.L_x_311:
[----:B------:R-:W-:Y:S01]  /*9990*/  ULDC UR5, c[0x0][0x648] ;  /* 0x0001920000057ab9 */ /* 0x000fe20000000800 */
[----:B------:R-:W-:Y:S01]  /*99a0*/  LOP3.LUT R4, R22, UR16, RZ, 0xc0, !PT ;  /* 0x0000001016047c12 */ /* 0x000fe2000f8ec0ff */
[----:B------:R-:W-:Y:S01]  /*99b0*/  ULDC UR6, c[0x0][0x610] ;  /* 0x0001840000067ab9 */ /* 0x000fe20000000800 */
[----:B------:R-:W-:Y:S01]  /*99c0*/  SHF.R.U64 R5, R6, UR5, R5 ;  /* 0x0000000506057c19 */ /* 0x000fe20008001205 */
[----:B------:R-:W-:Y:S01]  /*99d0*/  ULDC UR5, c[0x0][0x638] ;  /* 0x00018e0000057ab9 */ /* 0x000fe20000000800 */
[----:B------:R-:W-:Y:S01]  /*99e0*/  LOP3.LUT R21, R21, UR4, RZ, 0xc0, !PT ;  /* 0x0000000415157c12 */ /* 0x000fe2000f8ec0ff */
[----:B------:R-:W-:Y:S02]  /*99f0*/  IMAD.MOV.U32 R6, RZ, RZ, R14 ;  /* 0x000000ffff067224 */ /* 0x000fe400078e000e */
[----:B------:R-:W-:Y:S02]  /*9a00*/  IMAD.MOV R7, RZ, RZ, -R5 ;  /* 0x000000ffff077224 */ /* 0x000fe400078e0a05 */
[----:B------:R-:W-:-:S02]  /*9a10*/  IMAD R4, R5, UR17, R4 ;  /* 0x0000001105047c24 */ /* 0x000fc4000f8e0204 */
[----:B------:R-:W-:Y:S01]  /*9a20*/  IMAD R20, R7, UR5, R20 ;  /* 0x0000000507147c24 */ /* 0x000fe2000f8e0214 */
[----:B------:R-:W-:Y:S01]  /*9a30*/  ULDC UR5, c[0x0][0x600] ;  /* 0x0001800000057ab9 */ /* 0x000fe20000000800 */
[----:B------:R-:W-:Y:S02]  /*9a40*/  IMAD R15, R4, UR6, R15 ;  /* 0x00000006040f7c24 */ /* 0x000fe4000f8e020f */
[----:B------:R-:W-:Y:S02]  /*9a50*/  IMAD R20, R20, UR5, R21 ;  /* 0x0000000514147c24 */ /* 0x000fe4000f8e0215 */
[----:B------:R-:W-:-:S03]  /*9a60*/  IMAD.MOV.U32 R4, RZ, RZ, 0x1 ;  /* 0x00000001ff047424 */ /* 0x000fc600078e00ff */
[----:B------:R-:W-:Y:S02]  /*9a70*/  SEL R7, R20, R15, !P2 ;  /* 0x0000000f14077207 */ /* 0x000fe40005000000 */
[----:B------:R-:W-:-:S07]  /*9a80*/  SEL R20, R15, R20, !P2 ;  /* 0x000000140f147207 */ /* 0x000fce0005000000 */
.L_x_309:
[----:B------:R-:W-:Y:S05]  /*9a90*/  BSYNC B1 ;  /* 0x0000000000017941 */ /* 0x000fea0003800000 */
.L_x_308:
[----:B------:R-:W-:-:S13]  /*9aa0*/  LOP3.LUT P0, RZ, R4, 0xff, RZ, 0xc0, !PT ;  /* 0x000000ff04ff7812 */ /* 0x000fda000780c0ff */
[----:B------:R-:W-:Y:S05]  /*9ab0*/  @P0 BRA `(.L_x_312) ;  /* 0xfffffff400380947 */ /* 0x000fea000383ffff */
[----:B------:R-:W-:Y:S05]  /*9ac0*/  BSYNC B0 ;  /* 0x0000000000007941 */ /* 0x000fea0003800000 */
.L_x_301:
[----:B------:R-:W-:-:S03]  /*9ad0*/  UMOV UR5, 0xffffffff ;  /* 0xffffffff00057882 */ /* 0x000fc60000000000 */
[----:B------:R-:W-:Y:S05]  /*9ae0*/  BRA.DIV UR5, `(.L_x_313) ;  /* 0x0000000605c87947 */ /* 0x000fea000b800000 */
[----:B------:R-:W-:-:S13]  /*9af0*/  ELECT P6, URZ, PT ;  /* 0x00000000003f782f */ /* 0x000fda00038c0000 */
.L_x_332:
[----:B------:R-:W-:Y:S04]  /*9b00*/  BSSY B0, `(.L_x_314) ;  /* 0x0000058000007945 */ /* 0x000fe80003800000 */
[----:B------:R-:W-:Y:S05]  /*9b10*/  @!P6 BRA `(.L_x_315) ;  /* 0x000000040058e947 */ /* 0x000fea0003800000 */
[----:B------:R-:W-:-:S04]  /*9b20*/  LOP3.LUT R19, R19, 0x2, RZ, 0xfc, !PT ;  /* 0x0000000213137812 */ /* 0x000fc800078efcff */
[----:B------:R-:W-:-:S13]  /*9b30*/  ISETP.NE.AND P0, PT, R19, 0x3, PT ;  /* 0x000000031300780c */ /* 0x000fda0003f05270 */
[----:B------:R-:W-:Y:S05]  /*9b40*/  @!P0 BRA `(.L_x_316) ;  /* 0x0000000000048947 */ /* 0x000fea0003800000 */
[----:B------:R-:W-:Y:S01]  /*9b50*/  BPT.TRAP 0x1 ;  /* 0x000000040000795c */ /* 0x000fe20000300000 */
.L_x_316:
[----:B------:R-:W0:Y:S01]  /*9b60*/  S2R R5, SR_CgaCtaId ;  /* 0x0000000000057919 */ /* 0x000e220000008800 */
[----:B------:R-:W-:Y:S02]  /*9b70*/  MOV R2, 0x400 ;  /* 0x0000040000027802 */ /* 0x000fe40000000f00 */
[----:B------:R-:W-:Y:S02]  /*9b80*/  SHF.L.U32 R4, R0, 0x1f, RZ ;  /* 0x0000001f00047819 */ /* 0x000fe400000006ff */
[----:B0-----:R-:W-:-:S05]  /*9b90*/  LEA R2, R5, R2, 0x18 ;  /* 0x0000000205027211 */ /* 0x001fca00078ec0ff */
[----:B------:R-:W-:-:S04]  /*9ba0*/  VIADD R2, R2, 0x48 ;  /* 0x0000004802027836 */ /* 0x000fc80000000000 */
[C---:B------:R-:W-:Y:S02]  /*9bb0*/  IMAD R7, R3.reuse, 0x8, R2 ;  /* 0x0000000803077824 */ /* 0x040fe400078e0202 */
[----:B------:R-:W-:Y:S02]  /*9bc0*/  VIADD R3, R3, 0x1 ;  /* 0x0000000103037836 */ /* 0x000fe40000000000 */
[----:B------:R-:W0:Y:S03]  /*9bd0*/  SYNCS.PHASECHK.TRANS64.TRYWAIT P0, [R7+URZ], R4 ;  /* 0x00000004070075a7 */ /* 0x000e26000800017f */
[----:B------:R-:W-:-:S04]  /*9be0*/  ISETP.NE.AND P1, PT, R3, 0x9, PT ;  /* 0x000000090300780c */ /* 0x000fc80003f25270 */
[----:B------:R-:W-:Y:S02]  /*9bf0*/  SEL R5, RZ, 0x1, P1 ;  /* 0x00000001ff057807 */ /* 0x000fe40000800000 */
[----:B------:R-:W-:Y:S02]  /*9c00*/  SEL R3, R3, RZ, P1 ;  /* 0x000000ff03037207 */ /* 0x000fe40000800000 */
[----:B------:R-:W-:-:S03]  /*9c10*/  LOP3.LUT R6, R0, R5, RZ, 0x3c, !PT ;  /* 0x0000000500067212 */ /* 0x000fc600078e3cff */
[----:B------:R-:W-:Y:S01]  /*9c20*/  IMAD R8, R3, 0x8, R2 ;  /* 0x0000000803087824 */ /* 0x000fe200078e0202 */
[----:B------:R-:W-:Y:S01]  /*9c30*/  SHF.L.U32 R5, R6, 0x1f, RZ ;  /* 0x0000001f06057819 */ /* 0x000fe200000006ff */
[----:B0-----:R-:W-:Y:S06]  /*9c40*/  @!P0 BRA `(.L_x_317) ;  /* 0x0000000400908947 */ /* 0x001fec0003800000 */
.L_x_333:
[----:B------:R-:W1:Y:S01]  /*9c50*/  SYNCS.PHASECHK.TRANS64.TRYWAIT P0, [R8+URZ], R5 ;  /* 0x00000005080075a7 */ /* 0x000e62000800017f */
[----:B------:R-:W-:-:S05]  /*9c60*/  VIADD R0, R3, 0x1 ;  /* 0x0000000103007836 */ /* 0x000fca0000000000 */
[----:B------:R-:W-:-:S04]  /*9c70*/  ISETP.NE.AND P1, PT, R0, 0x9, PT ;  /* 0x000000090000780c */ /* 0x000fc80003f25270 */
[----:B------:R-:W-:Y:S02]  /*9c80*/  SEL R3, RZ, 0x1, P1 ;  /* 0x00000001ff037807 */ /* 0x000fe40000800000 */
[----:B0-----:R-:W-:Y:S02]  /*9c90*/  SEL R7, R0, RZ, P1 ;  /* 0x000000ff00077207 */ /* 0x001fe40000800000 */
[----:B------:R-:W-:-:S03]  /*9ca0*/  LOP3.LUT R6, R6, R3, RZ, 0x3c, !PT ;  /* 0x0000000306067212 */ /* 0x000fc600078e3cff */
[----:B------:R-:W-:Y:S01]  /*9cb0*/  IMAD R9, R7, 0x8, R2 ;  /* 0x0000000807097824 */ /* 0x000fe200078e0202 */
[----:B------:R-:W-:Y:S01]  /*9cc0*/  SHF.L.U32 R4, R6, 0x1f, RZ ;  /* 0x0000001f06047819 */ /* 0x000fe200000006ff */
[----:B-1----:R-:W-:Y:S06]  /*9cd0*/  @!P0 BRA `(.L_x_318) ;  /* 0x0000000400808947 */ /* 0x002fec0003800000 */
.L_x_334:
[----:B------:R-:W1:Y:S01]  /*9ce0*/  SYNCS.PHASECHK.TRANS64.TRYWAIT P0, [R9+URZ], R4 ;  /* 0x00000004090075a7 */ /* 0x000e62000800017f */
[----:B------:R-:W-:-:S05]  /*9cf0*/  VIADD R0, R7, 0x1 ;  /* 0x0000000107007836 */ /* 0x000fca0000000000 */
[----:B------:R-:W-:-:S04]  /*9d00*/  ISETP.NE.AND P1, PT, R0, 0x9, PT ;  /* 0x000000090000780c */ /* 0x000fc80003f25270 */
[----:B------:R-:W-:Y:S02]  /*9d10*/  SEL R3, RZ, 0x1, P1 ;  /* 0x00000001ff037807 */ /* 0x000fe40000800000 */
[----:B------:R-:W-:Y:S02]  /*9d20*/  SEL R7, R0, RZ, P1 ;  /* 0x000000ff00077207 */ /* 0x000fe40000800000 */
[----:B------:R-:W-:-:S03]  /*9d30*/  LOP3.LUT R6, R6, R3, RZ, 0x3c, !PT ;  /* 0x0000000306067212 */ /* 0x000fc600078e3cff */
[----:B0-----:R-:W-:Y:S01]  /*9d40*/  IMAD R8, R7, 0x8, R2 ;  /* 0x0000000807087824 */ /* 0x001fe200078e0202 */
[----:B------:R-:W-:Y:S01]  /*9d50*/  SHF.L.U32 R5, R6, 0x1f, RZ ;  /* 0x0000001f06057819 */ /* 0x000fe200000006ff */
[----:B-1----:R-:W-:Y:S06]  /*9d60*/  @!P0 BRA `(.L_x_319) ;  /* 0x0000000400708947 */ /* 0x002fec0003800000 */
.L_x_335:
        /* <DEDUP_REMOVED lines=9> */
.L_x_336:
        /* <DEDUP_REMOVED lines=9> */
.L_x_337:
        /* <DEDUP_REMOVED lines=9> */
.L_x_338:
[----:B------:R-:W1:Y:S01]  /*9f20*/  SYNCS.PHASECHK.TRANS64.TRYWAIT P0, [R9+URZ], R4 ;  /* 0x00000004090075a7 */ /* 0x000e62000800017f */
[----:B------:R-:W-:-:S05]  /*9f30*/  VIADD R0, R7, 0x1 ;  /* 0x0000000107007836 */ /* 0x000fca0000000000 */
[----:B------:R-:W-:-:S04]  /*9f40*/  ISETP.NE.AND P1, PT, R0, 0x9, PT ;  /* 0x000000090000780c */ /* 0x000fc80003f25270 */
[----:B------:R-:W-:Y:S02]  /*9f50*/  SEL R3, RZ, 0x1, P1 ;  /* 0x00000001ff037807 */ /* 0x000fe40000800000 */
[----:B------:R-:W-:Y:S02]  /*9f60*/  SEL R7, R0, RZ, P1 ;  /* 0x000000ff00077207 */ /* 0x000fe40000800000 */
[----:B------:R-:W-:-:S03]  /*9f70*/  LOP3.LUT R11, R6, R3, RZ, 0x3c, !PT ;  /* 0x00000003060b7212 */ /* 0x000fc600078e3cff */
[----:B------:R-:W-:Y:S01]  /*9f80*/  IMAD R6, R7, 0x8, R2 ;  /* 0x0000000807067824 */ /* 0x000fe200078e0202 */
[----:B0-----:R-:W-:Y:S01]  /*9f90*/  SHF.L.U32 R5, R11, 0x1f, RZ ;  /* 0x0000001f0b057819 */ /* 0x001fe200000006ff */
[----:B-1----:R-:W-:Y:S06]  /*9fa0*/  @!P0 BRA `(.L_x_323) ;  /* 0x0000000400308947 */ /* 0x002fec0003800000 */
.L_x_339:
[----:B------:R-:W1:Y:S01]  /*9fb0*/  SYNCS.PHASECHK.TRANS64.TRYWAIT P0, [R6+URZ], R5 ;  /* 0x00000005060075a7 */ /* 0x000e62000800017f */
[----:B------:R-:W-:-:S05]  /*9fc0*/  VIADD R0, R7, 0x1 ;  /* 0x0000000107007836 */ /* 0x000fca0000000000 */
[----:B------:R-:W-:-:S04]  /*9fd0*/  ISETP.NE.AND P1, PT, R0, 0x9, PT ;  /* 0x000000090000780c */ /* 0x000fc80003f25270 */
[----:B0-----:R-:W-:Y:S02]  /*9fe0*/  SEL R4, RZ, 0x1, P1 ;  /* 0x00000001ff047807 */ /* 0x001fe40000800000 */
[----:B------:R-:W-:Y:S02]  /*9ff0*/  SEL R3, R0, RZ, P1 ;  /* 0x000000ff00037207 */ /* 0x000fe40000800000 */
[----:B------:R-:W-:Y:S01]  /*a000*/  LOP3.LUT R0, R11, R4, RZ, 0x3c, !PT ;  /* 0x000000040b007212 */ /* 0x000fe200078e3cff */
[----:B-1----:R-:W-:Y:S06]  /*a010*/  @!P0 BRA `(.L_x_324) ;  /* 0x0000000400288947 */ /* 0x002fec0003800000 */
.L_x_340:
[----:B------:R-:W-:Y:S01]  /*a020*/  IMAD R3, R3, 0x8, R2 ;  /* 0x0000000803037824 */ /* 0x000fe200078e0202 */
[----:B------:R-:W-:-:S07]  /*a030*/  SHF.L.U32 R0, R0, 0x1f, RZ ;  /* 0x0000001f00007819 */ /* 0x000fce00000006ff */
.L_x_325:
[----:B-1----:R1:W2:Y:S02]  /*a040*/  SYNCS.PHASECHK.TRANS64.TRYWAIT P0, [R3+URZ], R0 ;  /* 0x00000000030075a7 */ /* 0x0022a4000800017f */
[----:B--2---:R-:W-:Y:S05]  /*a050*/  @!P0 NANOSLEEP.SYNCS 0x989680 ;  /* 0x009896800000895d */ /* 0x004fea0003900000 */
[----:B------:R-:W2:Y:S02]  /*a060*/  @!P0 SYNCS.PHASECHK.TRANS64 P0, [R3+URZ], R0 ;  /* 0x00000000030085a7 */ /* 0x000ea4000800007f */
[----:B--2---:R-:W-:Y:S05]  /*a070*/  @!P0 BRA `(.L_x_325) ;  /* 0xfffffffc00f08947 */ /* 0x004fea000383ffff */
.L_x_315:
[----:B------:R-:W-:Y:S05]  /*a080*/  BSYNC B0 ;  /* 0x0000000000007941 */ /* 0x000fea0003800000 */
.L_x_314:
[----:B------:R-:W-:Y:S05]  /*a090*/  EXIT ;  /* 0x000000000000794d */ /* 0x000fea0003800000 */
.L_x_22:
[----:B---3--:R3:W4:Y:S02]  /*a0a0*/  SYNCS.PHASECHK.TRANS64.TRYWAIT P1, [R3+URZ], R0 ;  /* 0x00000000030075a7 */ /* 0x008724000802017f */
[----:B----4-:R-:W-:Y:S05]  /*a0b0*/  @!P1 NANOSLEEP.SYNCS 0x989680 ;  /* 0x009896800000995d */ /* 0x010fea0003900000 */
[----:B------:R-:W4:Y:S02]  /*a0c0*/  @!P1 SYNCS.PHASECHK.TRANS64 P1, [R3+URZ], R0 ;  /* 0x00000000030095a7 */ /* 0x000f24000802007f */
[----:B----4-:R-:W-:Y:S05]  /*a0d0*/  @!P1 BRA `(.L_x_22) ;  /* 0xfffffffc00f09947 */ /* 0x010fea000383ffff */
[----:B------:R-:W-:Y:S05]  /*a0e0*/  BRA `(.L_x_21) ;  /* 0xffffff7400247947 */ /* 0x000fea000383ffff */
.L_x_27:
[----:B-1----:R1:W2:Y:S02]  /*a0f0*/  SYNCS.PHASECHK.TRANS64.TRYWAIT P1, [R5+URZ], R4 ;  /* 0x00000004050075a7 */ /* 0x0022a4000802017f */
[----:B--2---:R-:W-:Y:S05]  /*a100*/  @!P1 NANOSLEEP.SYNCS 0x989680 ;  /* 0x009896800000995d */ /* 0x004fea0003900000 */
[----:B------:R-:W2:Y:S02]  /*a110*/  @!P1 SYNCS.PHASECHK.TRANS64 P1, [R5+URZ], R4 ;  /* 0x00000004050095a7 */ /* 0x000ea4000802007f */
[----:B--2---:R-:W-:Y:S05]  /*a120*/  @!P1 BRA `(.L_x_27) ;  /* 0xfffffffc00f09947 */ /* 0x004fea000383ffff */
[----:B------:R-:W-:Y:S05]  /*a130*/  BRA `(.L_x_26) ;  /* 0xffffff7400d47947 */ /* 0x000fea000383ffff */
.L_x_302:
[----:B------:R-:W-:Y:S01]  /*a140*/  BSSY B1, `(.L_x_326) ;  /* 0x0000006000017945 */ /* 0x000fe20003800000 */
[----:B------:R-:W-:-:S07]  /*a150*/  IMAD.MOV.U32 R15, RZ, RZ, -0x1 ;  /* 0xffffffffff0f7424 */ /* 0x000fce00078e00ff */
[----:B------:R-:W-:Y:S05]  /*a160*/  WARPSYNC.COLLECTIVE R15, `(.L_x_327) ;  /* 0x000000000f0c7348 */ /* 0x000fea0003c00000 */
[----:B------:R-:W-:Y:S02]  /*a170*/  ELECT P6, UR62, PT ;  /* 0x00000000003e782f */ /* 0x000fe400038c0000 */
[----:B------:R-:W-:Y:S01]  /*a180*/  MOV R14, UR62 ;  /* 0x0000003e000e7c02 */ /* 0x000fe20008000f00 */
[----:B------:R-:W-:Y:S10]  /*a190*/  ENDCOLLECTIVE ;  /* 0x000000000000791b */ /* 0x000ff40003800000 */
.L_x_327:
[----:B------:R-:W-:Y:S05]  /*a1a0*/  BSYNC B1 ;  /* 0x0000000000017941 */ /* 0x000fea0003800000 */
.L_x_326:
[----:B------:R-:W-:Y:S05]  /*a1b0*/  BRA `(.L_x_328) ;  /* 0xffffffec00847947 */ /* 0x000fea000383ffff */
.L_x_305:
[----:B0-----:R0:W1:Y:S02]  /*a1c0*/  SYNCS.PHASECHK.TRANS64.TRYWAIT P0, [R23+URZ+0x48], R14 ;  /* 0x0000480e170075a7 */ /* 0x001064000800017f */
[----:B-1----:R-:W-:Y:S05]  /*a1d0*/  @!P0 NANOSLEEP.SYNCS 0x989680 ;  /* 0x009896800000895d */ /* 0x002fea0003900000 */
[----:B------:R-:W1:Y:S02]  /*a1e0*/  @!P0 SYNCS.PHASECHK.TRANS64 P0, [R23+URZ+0x48], R14 ;  /* 0x0000480e170085a7 */ /* 0x000e64000800007f */
[----:B-1----:R-:W-:Y:S05]  /*a1f0*/  @!P0 BRA `(.L_x_305) ;  /* 0xfffffffc00f08947 */ /* 0x002fea000383ffff */
[----:B------:R-:W-:Y:S05]  /*a200*/  BRA `(.L_x_329) ;  /* 0xffffffec00c47947 */ /* 0x000fea000383ffff */
.L_x_313:
[----:B------:R-:W-:Y:S01]  /*a210*/  BSSY B0, `(.L_x_330) ;  /* 0x0000006000007945 */ /* 0x000fe20003800000 */
[----:B------:R-:W-:-:S07]  /*a220*/  IMAD.MOV.U32 R15, RZ, RZ, -0x1 ;  /* 0xffffffffff0f7424 */ /* 0x000fce00078e00ff */
[----:B------:R-:W-:Y:S05]  /*a230*/  WARPSYNC.COLLECTIVE R15, `(.L_x_331) ;  /* 0x000000000f0c7348 */ /* 0x000fea0003c00000 */
[----:B------:R-:W-:Y:S02]  /*a240*/  ELECT P6, UR62, PT ;  /* 0x00000000003e782f */ /* 0x000fe400038c0000 */
[----:B------:R-:W-:Y:S01]  /*a250*/  MOV R14, UR62 ;  /* 0x0000003e000e7c02 */ /* 0x000fe20008000f00 */
[----:B------:R-:W-:Y:S10]  /*a260*/  ENDCOLLECTIVE ;  /* 0x000000000000791b */ /* 0x000ff40003800000 */
.L_x_331:
[----:B------:R-:W-:Y:S05]  /*a270*/  BSYNC B0 ;  /* 0x0000000000007941 */ /* 0x000fea0003800000 */
.L_x_330:
[----:B------:R-:W-:Y:S05]  /*a280*/  BRA `(.L_x_332) ;  /* 0xfffffff8001c7947 */ /* 0x000fea000383ffff */
.L_x_317:
[----:B0-----:R0:W1:Y:S02]  /*a290*/  SYNCS.PHASECHK.TRANS64.TRYWAIT P0, [R7+URZ], R4 ;  /* 0x00000004070075a7 */ /* 0x001064000800017f */
[----:B-1----:R-:W-:Y:S05]  /*a2a0*/  @!P0 NANOSLEEP.SYNCS 0x989680 ;  /* 0x009896800000895d */ /* 0x002fea0003900000 */
[----:B------:R-:W1:Y:S02]  /*a2b0*/  @!P0 SYNCS.PHASECHK.TRANS64 P0, [R7+URZ], R4 ;  /* 0x00000004070085a7 */ /* 0x000e64000800007f */
[----:B-1----:R-:W-:Y:S05]  /*a2c0*/  @!P0 BRA `(.L_x_317) ;  /* 0xfffffffc00f08947 */ /* 0x002fea000383ffff */
[----:B------:R-:W-:Y:S05]  /*a2d0*/  BRA `(.L_x_333) ;  /* 0xfffffff8005c7947 */ /* 0x000fea000383ffff */
.L_x_318:
[----:B0-----:R0:W1:Y:S02]  /*a2e0*/  SYNCS.PHASECHK.TRANS64.TRYWAIT P0, [R8+URZ], R5 ;  /* 0x00000005080075a7 */ /* 0x001064000800017f */
[----:B-1----:R-:W-:Y:S05]  /*a2f0*/  @!P0 NANOSLEEP.SYNCS 0x989680 ;  /* 0x009896800000895d */ /* 0x002fea0003900000 */
[----:B------:R-:W1:Y:S02]  /*a300*/  @!P0 SYNCS.PHASECHK.TRANS64 P0, [R8+URZ], R5 ;  /* 0x00000005080085a7 */ /* 0x000e64000800007f */
[----:B-1----:R-:W-:Y:S05]  /*a310*/  @!P0 BRA `(.L_x_318) ;  /* 0xfffffffc00f08947 */ /* 0x002fea000383ffff */
[----:B------:R-:W-:Y:S05]  /*a320*/  BRA `(.L_x_334) ;  /* 0xfffffff8006c7947 */ /* 0x000fea000383ffff */
.L_x_319:
[----:B0-----:R0:W1:Y:S02]  /*a330*/  SYNCS.PHASECHK.TRANS64.TRYWAIT P0, [R9+URZ], R4 ;  /* 0x00000004090075a7 */ /* 0x001064000800017f */
[----:B-1----:R-:W-:Y:S05]  /*a340*/  @!P0 NANOSLEEP.SYNCS 0x989680 ;  /* 0x009896800000895d */ /* 0x002fea0003900000 */
[----:B------:R-:W1:Y:S02]  /*a350*/  @!P0 SYNCS.PHASECHK.TRANS64 P0, [R9+URZ], R4 ;  /* 0x00000004090085a7 */ /* 0x000e64000800007f */
[----:B-1----:R-:W-:Y:S05]  /*a360*/  @!P0 BRA `(.L_x_319) ;  /* 0xfffffffc00f08947 */ /* 0x002fea000383ffff */
[----:B------:R-:W-:Y:S05]  /*a370*/  BRA `(.L_x_335) ;  /* 0xfffffff8007c7947 */ /* 0x000fea000383ffff */
.L_x_320:
[----:B0-----:R0:W1:Y:S02]  /*a380*/  SYNCS.PHASECHK.TRANS64.TRYWAIT P0, [R8+URZ], R5 ;  /* 0x00000005080075a7 */ /* 0x001064000800017f */
[----:B-1----:R-:W-:Y:S05]  /*a390*/  @!P0 NANOSLEEP.SYNCS 0x989680 ;  /* 0x009896800000895d */ /* 0x002fea0003900000 */
[----:B------:R-:W1:Y:S02]  /*a3a0*/  @!P0 SYNCS.PHASECHK.TRANS64 P0, [R8+URZ], R5 ;  /* 0x00000005080085a7 */ /* 0x000e64000800007f */
[----:B-1----:R-:W-:Y:S05]  /*a3b0*/  @!P0 BRA `(.L_x_320) ;  /* 0xfffffffc00f08947 */ /* 0x002fea000383ffff */
[----:B------:R-:W-:Y:S05]  /*a3c0*/  BRA `(.L_x_336) ;  /* 0xfffffff8008c7947 */ /* 0x000fea000383ffff */
.L_x_321:
[----:B0-----:R0:W1:Y:S02]  /*a3d0*/  SYNCS.PHASECHK.TRANS64.TRYWAIT P0, [R9+URZ], R4 ;  /* 0x00000004090075a7 */ /* 0x001064000800017f */
[----:B-1----:R-:W-:Y:S05]  /*a3e0*/  @!P0 NANOSLEEP.SYNCS 0x989680 ;  /* 0x009896800000895d */ /* 0x002fea0003900000 */
[----:B------:R-:W1:Y:S02]  /*a3f0*/  @!P0 SYNCS.PHASECHK.TRANS64 P0, [R9+URZ], R4 ;  /* 0x00000004090085a7 */ /* 0x000e64000800007f */
[----:B-1----:R-:W-:Y:S05]  /*a400*/  @!P0 BRA `(.L_x_321) ;  /* 0xfffffffc00f08947 */ /* 0x002fea000383ffff */
[----:B------:R-:W-:Y:S05]  /*a410*/  BRA `(.L_x_337) ;  /* 0xfffffff8009c7947 */ /* 0x000fea000383ffff */
.L_x_322:
[----:B0-----:R0:W1:Y:S02]  /*a420*/  SYNCS.PHASECHK.TRANS64.TRYWAIT P0, [R8+URZ], R5 ;  /* 0x00000005080075a7 */ /* 0x001064000800017f */
[----:B-1----:R-:W-:Y:S05]  /*a430*/  @!P0 NANOSLEEP.SYNCS 0x989680 ;  /* 0x009896800000895d */ /* 0x002fea0003900000 */
[----:B------:R-:W1:Y:S02]  /*a440*/  @!P0 SYNCS.PHASECHK.TRANS64 P0, [R8+URZ], R5 ;  /* 0x00000005080085a7 */ /* 0x000e64000800007f */
[----:B-1----:R-:W-:Y:S05]  /*a450*/  @!P0 BRA `(.L_x_322) ;  /* 0xfffffffc00f08947 */ /* 0x002fea000383ffff */
[----:B------:R-:W-:Y:S05]  /*a460*/  BRA `(.L_x_338) ;  /* 0xfffffff800ac7947 */ /* 0x000fea000383ffff */
.L_x_323:
[----:B0-----:R0:W1:Y:S02]  /*a470*/  SYNCS.PHASECHK.TRANS64.TRYWAIT P0, [R9+URZ], R4 ;  /* 0x00000004090075a7 */ /* 0x001064000800017f */
[----:B-1----:R-:W-:Y:S05]  /*a480*/  @!P0 NANOSLEEP.SYNCS 0x989680 ;  /* 0x009896800000895d */ /* 0x002fea0003900000 */
[----:B------:R-:W1:Y:S02]  /*a490*/  @!P0 SYNCS.PHASECHK.TRANS64 P0, [R9+URZ], R4 ;  /* 0x00000004090085a7 */ /* 0x000e64000800007f */
[----:B-1----:R-:W-:Y:S05]  /*a4a0*/  @!P0 BRA `(.L_x_323) ;  /* 0xfffffffc00f08947 */ /* 0x002fea000383ffff */
[----:B------:R-:W-:Y:S05]  /*a4b0*/  BRA `(.L_x_339) ;  /* 0xfffffff800bc7947 */ /* 0x000fea000383ffff */
.L_x_324:
[----:B0-----:R0:W1:Y:S02]  /*a4c0*/  SYNCS.PHASECHK.TRANS64.TRYWAIT P0, [R6+URZ], R5 ;  /* 0x00000005060075a7 */ /* 0x001064000800017f */
[----:B-1----:R-:W-:Y:S05]  /*a4d0*/  @!P0 NANOSLEEP.SYNCS 0x989680 ;  /* 0x009896800000895d */ /* 0x002fea0003900000 */
[----:B------:R-:W1:Y:S02]  /*a4e0*/  @!P0 SYNCS.PHASECHK.TRANS64 P0, [R6+URZ], R5 ;  /* 0x00000005060085a7 */ /* 0x000e64000800007f */
[----:B-1----:R-:W-:Y:S05]  /*a4f0*/  @!P0 BRA `(.L_x_324) ;  /* 0xfffffffc00f08947 */ /* 0x002fea000383ffff */
[----:B------:R-:W-:Y:S05]  /*a500*/  BRA `(.L_x_340) ;  /* 0xfffffff800c47947 */ /* 0x000fea000383ffff */
.L_x_341:
[----:B------:R-:W-:-:S00]  /*a510*/  BRA `(.L_x_341) ;  /* 0xfffffffc00fc7947 */ /* 0x000fc0000383ffff */
[----:B------:R-:W-:-:S00]  /*a520*/  NOP ;  /* 0x0000000000007918 */ /* 0x000fc00000000000 */
        /* <DEDUP_REMOVED lines=13> */
.L_x_342:


//--------------------- .nv.global.init           --------------------------
	.section	.nv.global.init,"aw",@progbits
.nv.global.init:
	.type		$str$22,@object
	.size		$str$22,($str$23 - $str$22)
$str$22:
        /*0000*/ 	.byte	0x6b, 0x5f, 0x74, 0x69, 0x6c, 0x65, 0x5f, 0x63, 0x6f, 0x75, 0x6e, 0x74, 0x20, 0x3e, 0x3d, 0x20
        /*0010*/ 	.byte	0x31, 0x00
	.type		$str$23,@object
	.size		$str$23,(__unnamed_1 - $str$23)
$str$23:
        /*0012*/ 	.byte	0x2f, 0x74, 0x6d, 0x70, 0x2f, 0x63, 0x75, 0x74, 0x6c, 0x61, 0x73, 0x73, 0x5f, 0x73, 0x77, 0x65
        /*0022*/ 	.byte	0x65, 0x70, 0x5f, 0x73, 0x72, 0x63, 0x2f, 0x69, 0x6e, 0x63, 0x6c, 0x75, 0x64, 0x65, 0x2f, 0x63
        /*0032*/ 	.byte	0x75, 0x74, 0x6c, 0x61, 0x73, 0x73, 0x2f, 0x67, 0x65, 0x6d, 0x6d, 0x2f, 0x63, 0x6f, 0x6c, 0x6c
        /*0042*/ 	.byte	0x65, 0x63, 0x74, 0x69, 0x76, 0x65, 0x2f, 0x73, 0x6d, 0x39, 0x30, 0x5f, 0x6d, 0x6d, 0x61, 0x5f
        /*0052*/ 	.byte	0x74, 0x6d, 0x61, 0x5f, 0x67, 0x6d, 0x6d, 0x61, 0x5f, 0x73, 0x73, 0x5f, 0x77, 0x61, 0x72, 0x70
        /*0062*/ 	.byte	0x73, 0x70, 0x65, 0x63, 0x69, 0x61, 0x6c, 0x69, 0x7a, 0x65, 0x64, 0x2e, 0x68, 0x70, 0x70, 0x00
	.type		__unnamed_1,@object
	.size		__unnamed_1,(.L_0 - __unnamed_1)
__unnamed_1:
        /*0072*/ 	.byte	0x76, 0x6f, 0x69, 0x64, 0x20, 0x63, 0x75, 0x74, 0x6c, 0x61, 0x73, 0x73, 0x3a, 0x3a, 0x67, 0x65
        /* <DEDUP_REMOVED lines=172> */
        /*0b42*/ 	.byte	0x69, 0x64, 0x65, 0x6e, 0x74, 0x69, 0x74, 0x79, 0x5d, 0x00
.L_0:


//--------------------- .nv.shared._ZN7cutlass13device_kernelINS_4gemm6kernel13GemmUniversalIN4cute5tupleIJiiiiEEENS1_10collective13CollectiveMmaINS1_34MainloopSm90TmaGmmaWarpSpecializedILi9ENS5_IJNS4_1CILi1EEENSA_ILi2EEESB_EEENS1_35KernelTmaWarpSpecializedCooperativeEEENS5_IJNSA_ILi128EEENSA_ILi256EEENSA_ILi64EEEEEEaNS5_IJlSB_lEEEaSK_NS4_8TiledMMAINS4_8MMA_AtomIJNS4_4SM904GMMA27MMA_64x256x32_S32S8S8_SS_TNEEEENS4_6LayoutINS5_IJSC_SB_SB_EEENS5_IJSB_NSA_ILi0EEEST_EEEEENS5_IJNS4_10UnderscoreESW_SW_EEEEENS4_23SM90_TMA_LOAD_MULTICASTENS4_14ComposedLayoutINS4_7SwizzleILi2ELi4ELi3EEENS4_18smem_ptr_flag_bitsILi8EEENSR_INS5_IJNSA_ILi8EEESI_EEENS5_IJSI_SB_EEEEEEEvNS4_8identityENS4_13SM90_TMA_LOADES19_vS1A_EENS_8epilogue10collective6detail29Sm90TmaWarpSpecializedAdapterINS1E_15DefaultEpilogueIaSK_SK_NS1D_6thread17LinearCombinationIaLi1EiiLNS1I_9ScaleType4KindE0ELNS_15FloatRoundStyleE2EaEENS1_15EpilogueDefaultEEEEEvvEEEEvNT_6ParamsE --------------------------
	.section	.nv.shared._ZN7cutlass13device_kernelINS_4gemm6kernel13GemmUniversalIN4cute5tupleIJiiiiEEENS1_10collective13CollectiveMmaINS1_34MainloopSm90TmaGmmaWarpSpecializedILi9ENS5_IJNS4_1CILi1EEENSA_ILi2EEESB_EEENS1_35KernelTmaWarpSpecializedCooperativeEEENS5_IJNSA_ILi128EEENSA_ILi256EEENSA_ILi64EEEEEEaNS5_IJlSB_lEEEaSK_NS4_8TiledMMAINS4_8MMA_AtomIJNS4_4SM904GMMA27MMA_64x256x32_S32S8S8_SS_TNEEEENS4_6LayoutINS5_IJSC_SB_SB_EEENS5_IJSB_NSA_ILi0EEEST_EEEEENS5_IJNS4_10UnderscoreESW_SW_EEEEENS4_23SM90_TMA_LOAD_MULTICASTENS4_14ComposedLayoutINS4_7SwizzleILi2ELi4ELi3EEENS4_18smem_ptr_flag_bitsILi8EEENSR_INS5_IJNSA_ILi8EEESI_EEENS5_IJSI_SB_EEEEEEEvNS4_8identityENS4_13SM90_TMA_LOADES19_vS1A_EENS_8epilogue10collective6detail29Sm90TmaWarpSpecializedAdapterINS1E_15DefaultEpilogueIaSK_SK_NS1D_6thread17LinearCombinationIaLi1EiiLNS1I_9ScaleType4KindE0ELNS_15FloatRoundStyleE2EaEENS1_15EpilogueDefaultEEEEEvvEEEEvNT_6ParamsE,"aw",@nobits
	.sectionflags	@""
	.align	16
	.zero		1024


//--------------------- .nv.shared.reserved.0     --------------------------
	.section	.nv.shared.reserved.0,"aw",@nobits
	.weak		__nv_reservedSMEM_offset_0_alias
	.size		__nv_reservedSMEM_offset_0_alias, 0, 0
	.other		__nv_reservedSMEM_offset_0_alias,@"STO_CUDA_RESERVED_SHARED STV_DEFAULT"
__nv_reservedSMEM_offset_0_alias:
	.zero		0


//--------------------- .nv.global                --------------------------
	.section	.nv.global,"aw",@nobits
.nv.global:
	.type		_ZN40_INTERNAL_240e3b8c_4_k_cu_6fea1623_295714cute1_E,@object
	.size		_ZN40_INTERNAL_240e3b8c_4_k_cu_6fea1623_295714cute1_E,(_ZN40_INTERNAL_240e3b8c_4_k_cu_6fea1623_295714cuda3std3__45__cpo6cbeginE - _ZN40_INTERNAL_240e3b8c_4_k_cu_6fea1623_295714cute1_E)
_ZN40_INTERNAL_240e3b8c_4_k_cu_6fea1623_295714cute1_E:
	.zero		1
	.type		_ZN40_INTERNAL_240e3b8c_4_k_cu_6fea1623_295714cuda3std3__45__cpo6cbeginE,@object
	.size		_ZN40_INTERNAL_240e3b8c_4_k_cu_6fea1623_295714cuda3std3__45__cpo6cbeginE,(_ZN40_INTERNAL_240e3b8c_4_k_cu_6fea1623_295714cuda3std3__48in_placeE - _ZN40_INTERNAL_240e3b8c_4_k_cu_6fea1623_295714cuda3std3__45__cpo6cbeginE)
_ZN40_INTERNAL_240e3b8c_4_k_cu_6fea1623_295714cuda3std3__45__cpo6cbeginE:
	.zero		1
	.type		_ZN40_INTERNAL_240e3b8c_4_k_cu_6fea1623_295714cuda3std3__48in_placeE,@object
	.size		_ZN40_INTERNAL_240e3b8c_4_k_cu_6fea1623_295714cuda3std3__48in_placeE,(_ZN40_INTERNAL_240e3b8c_4_k_cu_6fea1623_295714cuda3std6ranges3__45__cpo9iter_moveE - _ZN40_INTERNAL_240e3b8c_4_k_cu_6fea1623_295714cuda3std3__48in_placeE)
_ZN40_INTERNAL_240e3b8c_4_k_cu_6fea1623_295714cuda3std3__48in_placeE:
	.zero		1
	.type		_ZN40_INTERNAL_240e3b8c_4_k_cu_6fea1623_295714cuda3std6ranges3__45__cpo9iter_moveE,@object
	.size		_ZN40_INTERNAL_240e3b8c_4_k_cu_6fea1623_295714cuda3std6ranges3__45__cpo9iter_moveE,(_ZN40_INTERNAL_240e3b8c_4_k_cu_6fea1623_295714cuda3std3__45__cpo5beginE - _ZN40_INTERNAL_240e3b8c_4_k_cu_6fea1623_295714cuda3std6ranges3__45__cpo9iter_moveE)
_ZN40_INTERNAL_240e3b8c_4_k_cu_6fea1623_295714cuda3std6ranges3__45__cpo9iter_moveE:
	.zero		1
	.type		_ZN40_INTERNAL_240e3b8c_4_k_cu_6fea1623_295714cuda3std3__45__cpo5beginE,@object
	.size		_ZN40_INTERNAL_240e3b8c_4_k_cu_6fea1623_295714cuda3std3__45__cpo5beginE,(_ZN40_INTERNAL_240e3b8c_4_k_cu_6fea1623_295714cuda3std3__442_GLOBAL__N__240e3b8c_4_k_cu_6fea1623_295716ignoreE - _ZN40_INTERNAL_240e3b8c_4_k_cu_6fea1623_295714cuda3std3__45__cpo5beginE)
_ZN40_INTERNAL_240e3b8c_4_k_cu_6fea1623_295714cuda3std3__45__cpo5beginE:
	.zero		1
	.type		_ZN40_INTERNAL_240e3b8c_4_k_cu_6fea1623_295714cuda3std3__442_GLOBAL__N__240e3b8c_4_k_cu_6fea1623_295716ignoreE,@object
	.size		_ZN40_INTERNAL_240e3b8c_4_k_cu_6fea1623_295714cuda3std3__442_GLOBAL__N__240e3b8c_4_k_cu_6fea1623_295716ignoreE,(_ZN40_INTERNAL_240e3b8c_4_k_cu_6fea1623_295714cute7productE - _ZN40_INTERNAL_240e3b8c_4_k_cu_6fea1623_295714cuda3std3__442_GLOBAL__N__240e3b8c_4_k_cu_6fea1623_295716ignoreE)
_ZN40_INTERNAL_240e3b8c_4_k_cu_6fea1623_295714cuda3std3__442_GLOBAL__N__240e3b8c_4_k_cu_6fea1623_295716ignoreE:
	.zero		1
	.type		_ZN40_INTERNAL_240e3b8c_4_k_cu_6fea1623_295714cute7productE,@object
	.size		_ZN40_INTERNAL_240e3b8c_4_k_cu_6fea1623_295714cute7productE,(_ZN40_INTERNAL_240e3b8c_4_k_cu_6fea1623_295714cuda3std3__45__cpo3endE - _ZN40_INTERNAL_240e3b8c_4_k_cu_6fea1623_295714cute7productE)
_ZN40_INTERNAL_240e3b8c_4_k_cu_6fea1623_295714cute7productE:
	.zero		1
	.type		_ZN40_INTERNAL_240e3b8c_4_k_cu_6fea1623_295714cuda3std3__45__cpo3endE,@object
	.size		_ZN40_INTERNAL_240e3b8c_4_k_cu_6fea1623_295714cuda3std3__45__cpo3endE,(_ZN40_INTERNAL_240e3b8c_4_k_cu_6fea1623_295714cuda3std3__419piecewise_constructE - _ZN40_INTERNAL_240e3b8c_4_k_cu_6fea1623_295714cuda3std3__45__cpo3endE)
_ZN40_INTERNAL_240e3b8c_4_k_cu_6fea1623_295714cuda3std3__45__cpo3endE:
	.zero		1
	.type		_ZN40_INTERNAL_240e3b8c_4_k_cu_6fea1623_295714cuda3std3__419piecewise_constructE,@object
	.size		_ZN40_INTERNAL_240e3b8c_4_k_cu_6fea1623_295714cuda3std3__419piecewise_constructE,(_ZN40_INTERNAL_240e3b8c_4_k_cu_6fea1623_295714cuda3std3__45__cpo4cendE - _ZN40_INTERNAL_240e3b8c_4_k_cu_6fea1623_295714cuda3std3__419piecewise_constructE)
_ZN40_INTERNAL_240e3b8c_4_k_cu_6fea1623_295714cuda3std3__419piecewise_constructE:
	.zero		1
	.type		_ZN40_INTERNAL_240e3b8c_4_k_cu_6fea1623_295714cuda3std3__45__cpo4cendE,@object
	.size		_ZN40_INTERNAL_240e3b8c_4_k_cu_6fea1623_295714cuda3std3__45__cpo4cendE,(_ZN40_INTERNAL_240e3b8c_4_k_cu_6fea1623_295714cuda3std6ranges3__45__cpo4swapE - _ZN40_INTERNAL_240e3b8c_4_k_cu_6fea1623_295714cuda3std3__45__cpo4cendE)
_ZN40_INTERNAL_240e3b8c_4_k_cu_6fea1623_295714cuda3std3__45__cpo4cendE:
	.zero		1
	.type		_ZN40_INTERNAL_240e3b8c_4_k_cu_6fea1623_295714cuda3std6ranges3__45__cpo4swapE,@object
	.size		_ZN40_INTERNAL_240e3b8c_4_k_cu_6fea1623_295714cuda3std6ranges3__45__cpo4swapE,(.L_8 - _ZN40_INTERNAL_240e3b8c_4_k_cu_6fea1623_295714cuda3std6ranges3__45__cpo4swapE)
_ZN40_INTERNAL_240e3b8c_4_k_cu_6fea1623_295714cuda3std6ranges3__45__cpo4swapE:
	.zero		1
.L_8:


//--------------------- .nv.constant0._ZN7cutlass13device_kernelINS_4gemm6kernel13GemmUniversalIN4cute5tupleIJiiiiEEENS1_10collective13CollectiveMmaINS1_34MainloopSm90TmaGmmaWarpSpecializedILi9ENS5_IJNS4_1CILi1EEENSA_ILi2EEESB_EEENS1_35KernelTmaWarpSpecializedCooperativeEEENS5_IJNSA_ILi128EEENSA_ILi256EEENSA_ILi64EEEEEEaNS5_IJlSB_lEEEaSK_NS4_8TiledMMAINS4_8MMA_AtomIJNS4_4SM904GMMA27MMA_64x256x32_S32S8S8_SS_TNEEEENS4_6LayoutINS5_IJSC_SB_SB_EEENS5_IJSB_NSA_ILi0EEEST_EEEEENS5_IJNS4_10UnderscoreESW_SW_EEEEENS4_23SM90_TMA_LOAD_MULTICASTENS4_14ComposedLayoutINS4_7SwizzleILi2ELi4ELi3EEENS4_18smem_ptr_flag_bitsILi8EEENSR_INS5_IJNSA_ILi8EEESI_EEENS5_IJSI_SB_EEEEEEEvNS4_8identityENS4_13SM90_TMA_LOADES19_vS1A_EENS_8epilogue10collective6detail29Sm90TmaWarpSpecializedAdapterINS1E_15DefaultEpilogueIaSK_SK_NS1D_6thread17LinearCombinationIaLi1EiiLNS1I_9ScaleType4KindE0ELNS_15FloatRoundStyleE2EaEENS1_15EpilogueDefaultEEEEEvvEEEEvNT_6ParamsE --------------------------
	.section	.nv.constant0._ZN7cutlass13device_kernelINS_4gemm6kernel13GemmUniversalIN4cute5tupleIJiiiiEEENS1_10collective13CollectiveMmaINS1_34MainloopSm90TmaGmmaWarpSpecializedILi9ENS5_IJNS4_1CILi1EEENSA_ILi2EEESB_EEENS1_35KernelTmaWarpSpecializedCooperativeEEENS5_IJNSA_ILi128EEENSA_ILi256EEENSA_ILi64EEEEEEaNS5_IJlSB_lEEEaSK_NS4_8TiledMMAINS4_8MMA_AtomIJNS4_4SM904GMMA27MMA_64x256x32_S32S8S8_SS_TNEEEENS4_6LayoutINS5_IJSC_SB_SB_EEENS5_IJSB_NSA_ILi0EEEST_EEEEENS5_IJNS4_10UnderscoreESW_SW_EEEEENS4_23SM90_TMA_LOAD_MULTICASTENS4_14ComposedLayoutINS4_7SwizzleILi2ELi4ELi3EEENS4_18smem_ptr_flag_bitsILi8EEENSR_INS5_IJNSA_ILi8EEESI_EEENS5_IJSI_SB_EEEEEEEvNS4_8identityENS4_13SM90_TMA_LOADES19_vS1A_EENS_8epilogue10collective6detail29Sm90TmaWarpSpecializedAdapterINS1E_15DefaultEpilogueIaSK_SK_NS1D_6thread17LinearCombinationIaLi1EiiLNS1I_9ScaleType4KindE0ELNS_15FloatRoundStyleE2EaEENS1_15EpilogueDefaultEEEEEvvEEEEvNT_6ParamsE,"a",@progbits
	.sectionflags	@""
	.align	4
.nv.constant0._ZN7cutlass13device_kernelINS_4gemm6kernel13GemmUniversalIN4cute5tupleIJiiiiEEENS1_10collective13CollectiveMmaINS1_34MainloopSm90TmaGmmaWarpSpecializedILi9ENS5_IJNS4_1CILi1EEENSA_ILi2EEESB_EEENS1_35KernelTmaWarpSpecializedCooperativeEEENS5_IJNSA_ILi128EEENSA_ILi256EEENSA_ILi64EEEEEEaNS5_IJlSB_lEEEaSK_NS4_8TiledMMAINS4_8MMA_AtomIJNS4_4SM904GMMA27MMA_64x256x32_S32S8S8_SS_TNEEEENS4_6LayoutINS5_IJSC_SB_SB_EEENS5_IJSB_NSA_ILi0EEEST_EEEEENS5_IJNS4_10UnderscoreESW_SW_EEEEENS4_23SM90_TMA_LOAD_MULTICASTENS4_14ComposedLayoutINS4_7SwizzleILi2ELi4ELi3EEENS4_18smem_ptr_flag_bitsILi8EEENSR_INS5_IJNSA_ILi8EEESI_EEENS5_IJSI_SB_EEEEEEEvNS4_8identityENS4_13SM90_TMA_LOADES19_vS1A_EENS_8epilogue10collective6detail29Sm90TmaWarpSpecializedAdapterINS1E_15DefaultEpilogueIaSK_SK_NS1D_6thread17LinearCombinationIaLi1EiiLNS1I_9ScaleType4KindE0ELNS_15FloatRoundStyleE2EaEENS1_15EpilogueDefaultEEEEEvvEEEEvNT_6ParamsE:
	.zero		1664


//--------------------- SYMBOLS --------------------------

	.type		.nv.reservedSmem.offset0,@object
	.size		.nv.reservedSmem.offset0,0x4
	.type		__assertfail,@function
